// auto-generated by cutlass_sweep.gemm — config: {"arch": "sm_90", "cluster_m": 2, "cluster_n": 1, "dtype": "fp16", "stages": 0, "tile_k": 128, "tile_m": 128, "tile_n": 256}
#include "cutlass/cutlass.h"
#include "cutlass/gemm/collective/collective_builder.hpp"
#include "cutlass/gemm/device/gemm_universal_adapter.h"
#include "cutlass/gemm/kernel/gemm_universal.hpp"
#include "cutlass/epilogue/collective/collective_builder.hpp"

using ElemA = cutlass::half_t;
using ElemB = cutlass::half_t;
using ElemCD = cutlass::half_t;
using Acc  = float;
using TileShape    = cute::Shape<cute::_128, cute::_256, cute::_128>;
using ClusterShape = cute::Shape<cute::_2, cute::_1, cute::_1>;

using CollectiveEpilogue = typename cutlass::epilogue::collective::CollectiveBuilder<
    cutlass::arch::Sm90, cutlass::arch::OpClassTensorOp,
    TileShape, ClusterShape,
    cutlass::epilogue::collective::EpilogueTileAuto,
    Acc, Acc,
    ElemCD, cutlass::layout::RowMajor, 128 / cutlass::sizeof_bits<ElemCD>::value,
    ElemCD, cutlass::layout::RowMajor, 128 / cutlass::sizeof_bits<ElemCD>::value,
    cutlass::epilogue::collective::EpilogueScheduleAuto
  >::CollectiveOp;

using CollectiveMainloop = typename cutlass::gemm::collective::CollectiveBuilder<
    cutlass::arch::Sm90, cutlass::arch::OpClassTensorOp,
    ElemA, cutlass::layout::RowMajor, 128 / cutlass::sizeof_bits<ElemA>::value,
    ElemB, cutlass::layout::ColumnMajor, 128 / cutlass::sizeof_bits<ElemB>::value,
    Acc,
    TileShape, ClusterShape,
    cutlass::gemm::collective::StageCountAutoCarveout<static_cast<int>(sizeof(typename CollectiveEpilogue::SharedStorage))>,
    cutlass::gemm::collective::KernelScheduleAuto
  >::CollectiveOp;

using GemmKernel = cutlass::gemm::kernel::GemmUniversal<
    cute::Shape<int,int,int,int>,
    CollectiveMainloop,
    CollectiveEpilogue
>;
using Gemm = cutlass::gemm::device::GemmUniversalAdapter<GemmKernel>;

// Force the device kernel symbol into the cubin without needing a host main.
auto* _anchor = &cutlass::device_kernel<GemmKernel>;


// ===== COMPILED SASS (sm_90a) =====

	.target	sm_90a

	.elftype	@"ET_EXEC"


//--------------------- .note.nv.tkinfo           --------------------------
	.section	.note.nv.tkinfo,"",@"SHT_NOTE"
	.sectionflags	@"SHF_NOTE_NV_TKINFO"
	.tkinfo
        /*0018*/ 	.word	0x00000002
        /*0030*/ 	.string	""
        /*0030*/ 	.string	"ptxas"
        /*0030*/ 	.string	"Cuda compilation tools, release 13.0, V13.0.88"
        /*0030*/ 	.string	"Build cuda_13.0.r13.0/compiler.36424714_0"
        /*0030*/ 	.string	"-arch sm_90a -m 64 "



//--------------------- .note.nv.cuinfo           --------------------------
	.section	.note.nv.cuinfo,"",@"SHT_NOTE"
	.sectionflags	@"SHF_NOTE_NV_CUINFO"
        /*0018*/ 	.short	0x0002
        /*001a*/ 	.short	0x005a
        /*001c*/ 	.short	0x0082
	.zero		2


//--------------------- .nv.info                  --------------------------
	.section	.nv.info,"",@"SHT_CUDA_INFO"
	.align	4


	//----- nvinfo : EIATTR_REGCOUNT
	.align		4
        /*0000*/ 	.byte	0x04, 0x2f
        /*0002*/ 	.short	(.L_15 - .L_14)
	.align		4
.L_14:
        /*0004*/ 	.word	index@(_ZN7cutlass13device_kernelINS_4gemm6kernel13GemmUniversalIN4cute5tupleIJiiiiEEENS1_10collective13CollectiveMmaINS1_34MainloopSm90TmaGmmaWarpSpecializedILi2ENS5_IJNS4_1CILi2EEENSA_ILi1EEESC_EEENS1_35KernelTmaWarpSpecializedCooperativeEEENS5_IJNSA_ILi128EEENSA_ILi256EEESG_EEENS_6half_tENS5_IJlSC_lEEESJ_SK_NS4_8TiledMMAINS4_8MMA_AtomIJNS4_4SM904GMMA26MMA_64x256x16_F32F16F16_SSILNSO_5MajorE0ELSQ_0ELNSO_7ScaleInE1ELSR_1EEEEEENS4_6LayoutISD_NS5_IJSC_NSA_ILi0EEESV_EEEEENS5_IJNS4_10UnderscoreESY_SY_EEEEENS4_13SM90_TMA_LOADENS4_14ComposedLayoutINS4_7SwizzleILi3ELi4ELi3EEENS4_18smem_ptr_flag_bitsILi16EEENSU_INS5_IJNSA_ILi8EEENSA_ILi64EEEEEENS5_IJS18_SC_EEEEEEEvNS4_8identityENS4_23SM90_TMA_LOAD_MULTICASTES1C_vS1D_EENS_8epilogue10collective6detail29Sm90TmaWarpSpecializedAdapterINS1H_15DefaultEpilogueISJ_SK_SK_NS1G_6thread17LinearCombinationISJ_Li1EffLNS1L_9ScaleType4KindE0ELNS_15FloatRoundStyleE2ESJ_EENS1_15EpilogueDefaultEEEEEvvEEEEvNT_6ParamsE)
        /*0008*/ 	.word	0x000000a8


	//----- nvinfo : EIATTR_FRAME_SIZE
	.align		4
.L_15:
        /*000c*/ 	.byte	0x04, 0x11
        /*000e*/ 	.short	(.L_17 - .L_16)
	.align		4
.L_16:
        /*0010*/ 	.word	index@(_ZN7cutlass13device_kernelINS_4gemm6kernel13GemmUniversalIN4cute5tupleIJiiiiEEENS1_10collective13CollectiveMmaINS1_34MainloopSm90TmaGmmaWarpSpecializedILi2ENS5_IJNS4_1CILi2EEENSA_ILi1EEESC_EEENS1_35KernelTmaWarpSpecializedCooperativeEEENS5_IJNSA_ILi128EEENSA_ILi256EEESG_EEENS_6half_tENS5_IJlSC_lEEESJ_SK_NS4_8TiledMMAINS4_8MMA_AtomIJNS4_4SM904GMMA26MMA_64x256x16_F32F16F16_SSILNSO_5MajorE0ELSQ_0ELNSO_7ScaleInE1ELSR_1EEEEEENS4_6LayoutISD_NS5_IJSC_NSA_ILi0EEESV_EEEEENS5_IJNS4_10UnderscoreESY_SY_EEEEENS4_13SM90_TMA_LOADENS4_14ComposedLayoutINS4_7SwizzleILi3ELi4ELi3EEENS4_18smem_ptr_flag_bitsILi16EEENSU_INS5_IJNSA_ILi8EEENSA_ILi64EEEEEENS5_IJS18_SC_EEEEEEEvNS4_8identityENS4_23SM90_TMA_LOAD_MULTICASTES1C_vS1D_EENS_8epilogue10collective6detail29Sm90TmaWarpSpecializedAdapterINS1H_15DefaultEpilogueISJ_SK_SK_NS1G_6thread17LinearCombinationISJ_Li1EffLNS1L_9ScaleType4KindE0ELNS_15FloatRoundStyleE2ESJ_EENS1_15EpilogueDefaultEEEEEvvEEEEvNT_6ParamsE)
        /*0014*/ 	.word	0x00000000


	//----- nvinfo : EIATTR_MIN_STACK_SIZE
	.align		4
.L_17:
        /*0018*/ 	.byte	0x04, 0x12
        /*001a*/ 	.short	(.L_19 - .L_18)
	.align		4
.L_18:
        /*001c*/ 	.word	index@(_ZN7cutlass13device_kernelINS_4gemm6kernel13GemmUniversalIN4cute5tupleIJiiiiEEENS1_10collective13CollectiveMmaINS1_34MainloopSm90TmaGmmaWarpSpecializedILi2ENS5_IJNS4_1CILi2EEENSA_ILi1EEESC_EEENS1_35KernelTmaWarpSpecializedCooperativeEEENS5_IJNSA_ILi128EEENSA_ILi256EEESG_EEENS_6half_tENS5_IJlSC_lEEESJ_SK_NS4_8TiledMMAINS4_8MMA_AtomIJNS4_4SM904GMMA26MMA_64x256x16_F32F16F16_SSILNSO_5MajorE0ELSQ_0ELNSO_7ScaleInE1ELSR_1EEEEEENS4_6LayoutISD_NS5_IJSC_NSA_ILi0EEESV_EEEEENS5_IJNS4_10UnderscoreESY_SY_EEEEENS4_13SM90_TMA_LOADENS4_14ComposedLayoutINS4_7SwizzleILi3ELi4ELi3EEENS4_18smem_ptr_flag_bitsILi16EEENSU_INS5_IJNSA_ILi8EEENSA_ILi64EEEEEENS5_IJS18_SC_EEEEEEEvNS4_8identityENS4_23SM90_TMA_LOAD_MULTICASTES1C_vS1D_EENS_8epilogue10collective6detail29Sm90TmaWarpSpecializedAdapterINS1H_15DefaultEpilogueISJ_SK_SK_NS1G_6thread17LinearCombinationISJ_Li1EffLNS1L_9ScaleType4KindE0ELNS_15FloatRoundStyleE2ESJ_EENS1_15EpilogueDefaultEEEEEvvEEEEvNT_6ParamsE)
        /*0020*/ 	.word	0x00000000
.L_19:


//--------------------- .nv.compat                --------------------------
	.section	.nv.compat,"",@"SHT_CUDA_COMPAT_INFO"
	.align	4
        /*0000*/ 	.byte	0x02, 0x09, 0x01, 0x00, 0x02, 0x02, 0x04, 0x00, 0x02, 0x05, 0x05, 0x00, 0x03, 0x07, 0x01, 0x01
        /*0010*/ 	.byte	0x02, 0x03, 0x01, 0x00, 0x02, 0x06, 0x01, 0x00, 0x04, 0x0b, 0x08, 0x00, 0x00, 0x00, 0x00, 0x00
        /*0020*/ 	.byte	0x00, 0x00, 0x00, 0x00


//--------------------- .nv.info._ZN7cutlass13device_kernelINS_4gemm6kernel13GemmUniversalIN4cute5tupleIJiiiiEEENS1_10collective13CollectiveMmaINS1_34MainloopSm90TmaGmmaWarpSpecializedILi2ENS5_IJNS4_1CILi2EEENSA_ILi1EEESC_EEENS1_35KernelTmaWarpSpecializedCooperativeEEENS5_IJNSA_ILi128EEENSA_ILi256EEESG_EEENS_6half_tENS5_IJlSC_lEEESJ_SK_NS4_8TiledMMAINS4_8MMA_AtomIJNS4_4SM904GMMA26MMA_64x256x16_F32F16F16_SSILNSO_5MajorE0ELSQ_0ELNSO_7ScaleInE1ELSR_1EEEEEENS4_6LayoutISD_NS5_IJSC_NSA_ILi0EEESV_EEEEENS5_IJNS4_10UnderscoreESY_SY_EEEEENS4_13SM90_TMA_LOADENS4_14ComposedLayoutINS4_7SwizzleILi3ELi4ELi3EEENS4_18smem_ptr_flag_bitsILi16EEENSU_INS5_IJNSA_ILi8EEENSA_ILi64EEEEEENS5_IJS18_SC_EEEEEEEvNS4_8identityENS4_23SM90_TMA_LOAD_MULTICASTES1C_vS1D_EENS_8epilogue10collective6detail29Sm90TmaWarpSpecializedAdapterINS1H_15DefaultEpilogueISJ_SK_SK_NS1G_6thread17LinearCombinationISJ_Li1EffLNS1L_9ScaleType4KindE0ELNS_15FloatRoundStyleE2ESJ_EENS1_15EpilogueDefaultEEEEEvvEEEEvNT_6ParamsE --------------------------
	.section	.nv.info._ZN7cutlass13device_kernelINS_4gemm6kernel13GemmUniversalIN4cute5tupleIJiiiiEEENS1_10collective13CollectiveMmaINS1_34MainloopSm90TmaGmmaWarpSpecializedILi2ENS5_IJNS4_1CILi2EEENSA_ILi1EEESC_EEENS1_35KernelTmaWarpSpecializedCooperativeEEENS5_IJNSA_ILi128EEENSA_ILi256EEESG_EEENS_6half_tENS5_IJlSC_lEEESJ_SK_NS4_8TiledMMAINS4_8MMA_AtomIJNS4_4SM904GMMA26MMA_64x256x16_F32F16F16_SSILNSO_5MajorE0ELSQ_0ELNSO_7ScaleInE1ELSR_1EEEEEENS4_6LayoutISD_NS5_IJSC_NSA_ILi0EEESV_EEEEENS5_IJNS4_10UnderscoreESY_SY_EEEEENS4_13SM90_TMA_LOADENS4_14ComposedLayoutINS4_7SwizzleILi3ELi4ELi3EEENS4_18smem_ptr_flag_bitsILi16EEENSU_INS5_IJNSA_ILi8EEENSA_ILi64EEEEEENS5_IJS18_SC_EEEEEEEvNS4_8identityENS4_23SM90_TMA_LOAD_MULTICASTES1C_vS1D_EENS_8epilogue10collective6detail29Sm90TmaWarpSpecializedAdapterINS1H_15DefaultEpilogueISJ_SK_SK_NS1G_6thread17LinearCombinationISJ_Li1EffLNS1L_9ScaleType4KindE0ELNS_15FloatRoundStyleE2ESJ_EENS1_15EpilogueDefaultEEEEEvvEEEEvNT_6ParamsE,"",@"SHT_CUDA_INFO"
	.sectionflags	@""
	.align	4


	//----- nvinfo : EIATTR_CUDA_API_VERSION
	.align		4
        /*0000*/ 	.byte	0x04, 0x37
        /*0002*/ 	.short	(.L_21 - .L_20)
.L_20:
        /*0004*/ 	.word	0x00000082


	//----- nvinfo : EIATTR_KPARAM_INFO
	.align		4
.L_21:
        /*0008*/ 	.byte	0x04, 0x17
        /*000a*/ 	.short	(.L_23 - .L_22)
.L_22:
        /*000c*/ 	.word	0x00000000
        /*0010*/ 	.short	0x0000
        /*0012*/ 	.short	0x0070
        /*0014*/ 	.byte	0x00, 0xf0, 0x01, 0x10


	//----- nvinfo : EIATTR_SPARSE_MMA_MASK
	.align		4
.L_23:
        /*0018*/ 	.byte	0x03, 0x50
        /*001a*/ 	.short	0x0000


	//----- nvinfo : EIATTR_MAXREG_COUNT
	.align		4
        /*001c*/ 	.byte	0x03, 0x1b
        /*001e*/ 	.short	0x00a8


	//----- nvinfo : EIATTR_NUM_BARRIERS
	.align		4
        /*0020*/ 	.byte	0x02, 0x4c
        /*0022*/ 	.byte	0x01
	.zero		1


	//----- nvinfo : EIATTR_EXTERNS
	.align		4
        /*0024*/ 	.byte	0x04, 0x0f
        /*0026*/ 	.short	(.L_25 - .L_24)


	//   ....[0]....
	.align		4
.L_24:
        /*0028*/ 	.word	index@(__assertfail)


	//----- nvinfo : EIATTR_MERCURY_ISA_VERSION
	.align		4
.L_25:
        /*002c*/ 	.byte	0x03, 0x5f
        /*002e*/ 	.short	0x0101


	//----- nvinfo : EIATTR_INT_WARP_WIDE_INSTR_OFFSETS
	.align		4
        /*0030*/ 	.byte	0x04, 0x31
        /*0032*/ 	.short	(.L_27 - .L_26)


	//   ....[0]....
.L_26:
        /*0034*/ 	.word	0x00000440


	//   ....[1]....
        /*0038*/ 	.word	0x00000470


	//   ....[2]....
        /*003c*/ 	.word	0x00000630


	//   ....[3]....
        /*0040*/ 	.word	0x000020f0


	//----- nvinfo : EIATTR_COOP_GROUP_MASK_REGIDS
	.align		4
.L_27:
        /*0044*/ 	.byte	0x04, 0x29
        /*0046*/ 	.short	(.L_29 - .L_28)


	//   ....[0]....
.L_28:
        /*0048*/ 	.word	0xffffffff


	//   ....[1]....
        /*004c*/ 	.word	0xffffffff


	//   ....[2]....
        /*0050*/ 	.word	0xffffffff


	//   ....[3]....
        /*0054*/ 	.word	0xffffffff


	//   ....[4]....
        /*0058*/ 	.word	0xffffffff


	//   ....[5]....
        /*005c*/ 	.word	0xffffffff


	//----- nvinfo : EIATTR_COOP_GROUP_INSTR_OFFSETS
	.align		4
.L_29:
        /*0060*/ 	.byte	0x04, 0x28
        /*0062*/ 	.short	(.L_31 - .L_30)


	//   ....[0]....
.L_30:
        /*0064*/ 	.word	0x00000060


	//   ....[1]....
        /*0068*/ 	.word	0x00000070


	//   ....[2]....
        /*006c*/ 	.word	0x00000130


	//   ....[3]....
        /*0070*/ 	.word	0x00000290


	//   ....[4]....
        /*0074*/ 	.word	0x000007b0


	//   ....[5]....
        /*0078*/ 	.word	0x00001200


	//----- nvinfo : EIATTR_REG_RECONFIG
	.align		4
.L_31:
        /*007c*/ 	.byte	0x01, 0x54
	.zero		2


	//----- nvinfo : EIATTR_SYSCALL_OFFSETS
	.align		4
        /*0080*/ 	.byte	0x04, 0x46
        /*0082*/ 	.short	(.L_33 - .L_32)


	//   ....[0]....
.L_32:
        /*0084*/ 	.word	0x000013c0


	//----- nvinfo : EIATTR_MBARRIER_INSTR_OFFSETS
	.align		4
.L_33:
        /*0088*/ 	.byte	0x04, 0x39
        /*008a*/ 	.short	(.L_35 - .L_34)


	//   ....[0]....
.L_34:
        /*008c*/ 	.word	0x00000230
        /*0090*/ 	.word	0x000000ff
        /*0094*/ 	.word	0x00000000
        /*0098*/ 	.short	0x0100
        /*009a*/ 	.byte	0x08
	.zero		1


	//   ....[1]....
        /*009c*/ 	.word	0x00000240
        /*00a0*/ 	.word	0x000000ff
        /*00a4*/ 	.word	0x00000010
        /*00a8*/ 	.short	0x0100
        /*00aa*/ 	.byte	0x08
	.zero		1


	//   ....[2]....
        /*00ac*/ 	.word	0x00000250
        /*00b0*/ 	.word	0x000000ff
        /*00b4*/ 	.word	0x00000008
        /*00b8*/ 	.short	0x0100
        /*00ba*/ 	.byte	0x08
	.zero		1


	//   ....[3]....
        /*00bc*/ 	.word	0x00000260
        /*00c0*/ 	.word	0x000000ff
        /*00c4*/ 	.word	0x00000018
        /*00c8*/ 	.short	0x0100
        /*00ca*/ 	.byte	0x08
	.zero		1


	//   ....[4]....
        /*00cc*/ 	.word	0x000006b0
        /*00d0*/ 	.word	0x000000ff
        /*00d4*/ 	.word	0x00000030
        /*00d8*/ 	.short	0x0100
        /*00da*/ 	.byte	0x06
	.zero		1


	//   ....[5]....
        /*00dc*/ 	.word	0x00000740
        /*00e0*/ 	.word	0x000000ff
        /*00e4*/ 	.word	0x00000038
        /*00e8*/ 	.short	0x0100
        /*00ea*/ 	.byte	0x06
	.zero		1


	//   ....[6]....
        /*00ec*/ 	.word	0x00001480
        /*00f0*/ 	.word	0x00000003
        /*00f4*/ 	.word	0x00000000
        /*00f8*/ 	.short	0x010a
        /*00fa*/ 	.byte	0x3f
	.zero		1


	//   ....[7]....
        /*00fc*/ 	.word	0x000014c0
        /*0100*/ 	.word	0x00000003
        /*0104*/ 	.word	0x00000000
        /*0108*/ 	.short	0x010a
        /*010a*/ 	.byte	0x3f
	.zero		1


	//   ....[8]....
        /*010c*/ 	.word	0x00001ac0
        /*0110*/ 	.word	0x00000005
        /*0114*/ 	.word	0x00000000
        /*0118*/ 	.short	0x010a
        /*011a*/ 	.byte	0x3f
	.zero		1


	//   ....[9]....
        /*011c*/ 	.word	0x00001b00
        /*0120*/ 	.word	0x00000005
        /*0124*/ 	.word	0x00000000
        /*0128*/ 	.short	0x010a
        /*012a*/ 	.byte	0x3f
	.zero		1


	//   ....[10]....
        /*012c*/ 	.word	0x00001f90
        /*0130*/ 	.word	0x00000005
        /*0134*/ 	.word	0x00000000
        /*0138*/ 	.short	0x0101
        /*013a*/ 	.byte	0x3f
	.zero		1


	//   ....[11]....
        /*013c*/ 	.word	0x00002170
        /*0140*/ 	.word	0x00000003
        /*0144*/ 	.word	0x00000000
        /*0148*/ 	.short	0x0101
        /*014a*/ 	.byte	0x3f
	.zero		1


	//   ....[12]....
        /*014c*/ 	.word	0x0000af60
        /*0150*/ 	.word	0x00000017
        /*0154*/ 	.word	0x00000010
        /*0158*/ 	.short	0x010a
        /*015a*/ 	.byte	0x3f
	.zero		1


	//   ....[13]....
        /*015c*/ 	.word	0x0000b3f0
        /*0160*/ 	.word	0x00000005
        /*0164*/ 	.word	0x00000038
        /*0168*/ 	.short	0x0101
        /*016a*/ 	.byte	0x3f
	.zero		1


	//   ....[14]....
        /*016c*/ 	.word	0x0000bb10
        /*0170*/ 	.word	0x00000007
        /*0174*/ 	.word	0x00000000
        /*0178*/ 	.short	0x010a
        /*017a*/ 	.byte	0x3f
	.zero		1


	//   ....[15]....
        /*017c*/ 	.word	0x0000bb90
        /*0180*/ 	.word	0x00000003
        /*0184*/ 	.word	0x00000000
        /*0188*/ 	.short	0x010a
        /*018a*/ 	.byte	0x3f
	.zero		1


	//   ....[16]....
        /*018c*/ 	.word	0x0000bbf0
        /*0190*/ 	.word	0x00000003
        /*0194*/ 	.word	0x00000000
        /*0198*/ 	.short	0x010a
        /*019a*/ 	.byte	0x3f
	.zero		1


	//   ....[17]....
        /*019c*/ 	.word	0x0000bc40
        /*01a0*/ 	.word	0x00000005
        /*01a4*/ 	.word	0x00000000
        /*01a8*/ 	.short	0x010a
        /*01aa*/ 	.byte	0x3f
	.zero		1


	//   ....[18]....
        /*01ac*/ 	.word	0x0000bd10
        /*01b0*/ 	.word	0x00000017
        /*01b4*/ 	.word	0x00000010
        /*01b8*/ 	.short	0x010a
        /*01ba*/ 	.byte	0x3f
	.zero		1


	//   ....[19]....
        /*01bc*/ 	.word	0x0000bde0
        /*01c0*/ 	.word	0x00000007
        /*01c4*/ 	.word	0x00000000
        /*01c8*/ 	.short	0x010a
        /*01ca*/ 	.byte	0x3f
	.zero		1


	//----- nvinfo : EIATTR_NUM_MBARRIERS
	.align		4
.L_35:
        /*01cc*/ 	.byte	0x03, 0x38
        /*01ce*/ 	.short	0x0006


	//----- nvinfo : EIATTR_EXIT_INSTR_OFFSETS
	.align		4
        /*01d0*/ 	.byte	0x04, 0x1c
        /*01d2*/ 	.short	(.L_37 - .L_36)


	//   ....[0]....
.L_36:
        /*01d4*/ 	.word	0x00000910


	//   ....[1]....
        /*01d8*/ 	.word	0x00001130


	//   ....[2]....
        /*01dc*/ 	.word	0x0000a680


	//   ....[3]....
        /*01e0*/ 	.word	0x0000abe0


	//   ....[4]....
        /*01e4*/ 	.word	0x0000bbe0


	//----- nvinfo : EIATTR_MAX_THREADS
	.align		4
.L_37:
        /*01e8*/ 	.byte	0x04, 0x05
        /*01ea*/ 	.short	(.L_39 - .L_38)
.L_38:
        /*01ec*/ 	.word	0x00000180
        /*01f0*/ 	.word	0x00000001
        /*01f4*/ 	.word	0x00000001


	//----- nvinfo : EIATTR_CRS_STACK_SIZE
	.align		4
.L_39:
        /*01f8*/ 	.byte	0x04, 0x1e
        /*01fa*/ 	.short	(.L_41 - .L_40)
.L_40:
        /*01fc*/ 	.word	0x00000000


	//----- nvinfo : EIATTR_CBANK_PARAM_SIZE
	.align		4
.L_41:
        /*0200*/ 	.byte	0x03, 0x19
        /*0202*/ 	.short	0x0470


	//----- nvinfo : EIATTR_PARAM_CBANK
	.align		4
        /*0204*/ 	.byte	0x04, 0x0a
        /*0206*/ 	.short	(.L_43 - .L_42)
	.align		4
.L_42:
        /*0208*/ 	.word	index@(.nv.constant0._ZN7cutlass13device_kernelINS_4gemm6kernel13GemmUniversalIN4cute5tupleIJiiiiEEENS1_10collective13CollectiveMmaINS1_34MainloopSm90TmaGmmaWarpSpecializedILi2ENS5_IJNS4_1CILi2EEENSA_ILi1EEESC_EEENS1_35KernelTmaWarpSpecializedCooperativeEEENS5_IJNSA_ILi128EEENSA_ILi256EEESG_EEENS_6half_tENS5_IJlSC_lEEESJ_SK_NS4_8TiledMMAINS4_8MMA_AtomIJNS4_4SM904GMMA26MMA_64x256x16_F32F16F16_SSILNSO_5MajorE0ELSQ_0ELNSO_7ScaleInE1ELSR_1EEEEEENS4_6LayoutISD_NS5_IJSC_NSA_ILi0EEESV_EEEEENS5_IJNS4_10UnderscoreESY_SY_EEEEENS4_13SM90_TMA_LOADENS4_14ComposedLayoutINS4_7SwizzleILi3ELi4ELi3EEENS4_18smem_ptr_flag_bitsILi16EEENSU_INS5_IJNSA_ILi8EEENSA_ILi64EEEEEENS5_IJS18_SC_EEEEEEEvNS4_8identityENS4_23SM90_TMA_LOAD_MULTICASTES1C_vS1D_EENS_8epilogue10collective6detail29Sm90TmaWarpSpecializedAdapterINS1H_15DefaultEpilogueISJ_SK_SK_NS1G_6thread17LinearCombinationISJ_Li1EffLNS1L_9ScaleType4KindE0ELNS_15FloatRoundStyleE2ESJ_EENS1_15EpilogueDefaultEEEEEvvEEEEvNT_6ParamsE)
        /*020c*/ 	.short	0x0210
        /*020e*/ 	.short	0x0470


	//----- nvinfo : EIATTR_SW_WAR
	.align		4
.L_43:
        /*0210*/ 	.byte	0x04, 0x36
        /*0212*/ 	.short	(.L_45 - .L_44)
.L_44:
        /*0214*/ 	.word	0x00000008
.L_45:


//--------------------- .nv.callgraph             --------------------------
	.section	.nv.callgraph,"",@"SHT_CUDA_CALLGRAPH"
	.align	4
	.sectionentsize	8
	.align		4
        /*0000*/ 	.word	0x00000000
	.align		4
        /*0004*/ 	.word	0xffffffff
	.align		4
        /*0008*/ 	.word	index@(_ZN7cutlass13device_kernelINS_4gemm6kernel13GemmUniversalIN4cute5tupleIJiiiiEEENS1_10collective13CollectiveMmaINS1_34MainloopSm90TmaGmmaWarpSpecializedILi2ENS5_IJNS4_1CILi2EEENSA_ILi1EEESC_EEENS1_35KernelTmaWarpSpecializedCooperativeEEENS5_IJNSA_ILi128EEENSA_ILi256EEESG_EEENS_6half_tENS5_IJlSC_lEEESJ_SK_NS4_8TiledMMAINS4_8MMA_AtomIJNS4_4SM904GMMA26MMA_64x256x16_F32F16F16_SSILNSO_5MajorE0ELSQ_0ELNSO_7ScaleInE1ELSR_1EEEEEENS4_6LayoutISD_NS5_IJSC_NSA_ILi0EEESV_EEEEENS5_IJNS4_10UnderscoreESY_SY_EEEEENS4_13SM90_TMA_LOADENS4_14ComposedLayoutINS4_7SwizzleILi3ELi4ELi3EEENS4_18smem_ptr_flag_bitsILi16EEENSU_INS5_IJNSA_ILi8EEENSA_ILi64EEEEEENS5_IJS18_SC_EEEEEEEvNS4_8identityENS4_23SM90_TMA_LOAD_MULTICASTES1C_vS1D_EENS_8epilogue10collective6detail29Sm90TmaWarpSpecializedAdapterINS1H_15DefaultEpilogueISJ_SK_SK_NS1G_6thread17LinearCombinationISJ_Li1EffLNS1L_9ScaleType4KindE0ELNS_15FloatRoundStyleE2ESJ_EENS1_15EpilogueDefaultEEEEEvvEEEEvNT_6ParamsE)
	.align		4
        /*000c*/ 	.word	index@(__assertfail)
	.align		4
        /*0010*/ 	.word	0x00000000
	.align		4
        /*0014*/ 	.word	0xfffffffe
	.align		4
        /*0018*/ 	.word	0x00000000
	.align		4
        /*001c*/ 	.word	0xfffffffd
	.align		4
        /*0020*/ 	.word	0x00000000
	.align		4
        /*0024*/ 	.word	0xfffffffc


//--------------------- .nv.constant4             --------------------------
	.section	.nv.constant4,"a",@progbits
	.align	8
	.align		8
.nv.constant4:
        /*0000*/ 	.dword	__assertfail
	.align		8
        /*0008*/ 	.dword	__unnamed_1
	.align		8
        /*0010*/ 	.dword	_ZN39_INTERNAL_81839d0f_4_k_cu_d98f860d_35454cuda3std3__45__cpo5beginE
	.align		8
        /*0018*/ 	.dword	_ZN39_INTERNAL_81839d0f_4_k_cu_d98f860d_35454cuda3std3__45__cpo3endE
	.align		8
        /*0020*/ 	.dword	_ZN39_INTERNAL_81839d0f_4_k_cu_d98f860d_35454cuda3std3__45__cpo6cbeginE
	.align		8
        /*0028*/ 	.dword	_ZN39_INTERNAL_81839d0f_4_k_cu_d98f860d_35454cuda3std3__45__cpo4cendE
	.align		8
        /*0030*/ 	.dword	_ZN39_INTERNAL_81839d0f_4_k_cu_d98f860d_35454cuda3std3__441_GLOBAL__N__81839d0f_4_k_cu_d98f860d_35456ignoreE
	.align		8
        /*0038*/ 	.dword	_ZN39_INTERNAL_81839d0f_4_k_cu_d98f860d_35454cuda3std3__419piecewise_constructE
	.align		8
        /*0040*/ 	.dword	_ZN39_INTERNAL_81839d0f_4_k_cu_d98f860d_35454cuda3std3__48in_placeE
	.align		8
        /*0048*/ 	.dword	_ZN39_INTERNAL_81839d0f_4_k_cu_d98f860d_35454cuda3std6ranges3__45__cpo4swapE
	.align		8
        /*0050*/ 	.dword	_ZN39_INTERNAL_81839d0f_4_k_cu_d98f860d_35454cuda3std6ranges3__45__cpo9iter_moveE
	.align		8
        /*0058*/ 	.dword	_ZN39_INTERNAL_81839d0f_4_k_cu_d98f860d_35454cute7productE
	.align		8
        /*0060*/ 	.dword	_ZN39_INTERNAL_81839d0f_4_k_cu_d98f860d_35454cute1_E
	.align		8
        /*0068*/ 	.dword	$str$22
	.align		8
        /*0070*/ 	.dword	$str$23


//--------------------- .text._ZN7cutlass13device_kernelINS_4gemm6kernel13GemmUniversalIN4cute5tupleIJiiiiEEENS1_10collective13CollectiveMmaINS1_34MainloopSm90TmaGmmaWarpSpecializedILi2ENS5_IJNS4_1CILi2EEENSA_ILi1EEESC_EEENS1_35KernelTmaWarpSpecializedCooperativeEEENS5_IJNSA_ILi128EEENSA_ILi256EEESG_EEENS_6half_tENS5_IJlSC_lEEESJ_SK_NS4_8TiledMMAINS4_8MMA_AtomIJNS4_4SM904GMMA26MMA_64x256x16_F32F16F16_SSILNSO_5MajorE0ELSQ_0ELNSO_7ScaleInE1ELSR_1EEEEEENS4_6LayoutISD_NS5_IJSC_NSA_ILi0EEESV_EEEEENS5_IJNS4_10UnderscoreESY_SY_EEEEENS4_13SM90_TMA_LOADENS4_14ComposedLayoutINS4_7SwizzleILi3ELi4ELi3EEENS4_18smem_ptr_flag_bitsILi16EEENSU_INS5_IJNSA_ILi8EEENSA_ILi64EEEEEENS5_IJS18_SC_EEEEEEEvNS4_8identityENS4_23SM90_TMA_LOAD_MULTICASTES1C_vS1D_EENS_8epilogue10collective6detail29Sm90TmaWarpSpecializedAdapterINS1H_15DefaultEpilogueISJ_SK_SK_NS1G_6thread17LinearCombinationISJ_Li1EffLNS1L_9ScaleType4KindE0ELNS_15FloatRoundStyleE2ESJ_EENS1_15EpilogueDefaultEEEEEvvEEEEvNT_6ParamsE --------------------------
	.section	.text._ZN7cutlass13device_kernelINS_4gemm6kernel13GemmUniversalIN4cute5tupleIJiiiiEEENS1_10collective13CollectiveMmaINS1_34MainloopSm90TmaGmmaWarpSpecializedILi2ENS5_IJNS4_1CILi2EEENSA_ILi1EEESC_EEENS1_35KernelTmaWarpSpecializedCooperativeEEENS5_IJNSA_ILi128EEENSA_ILi256EEESG_EEENS_6half_tENS5_IJlSC_lEEESJ_SK_NS4_8TiledMMAINS4_8MMA_AtomIJNS4_4SM904GMMA26MMA_64x256x16_F32F16F16_SSILNSO_5MajorE0ELSQ_0ELNSO_7ScaleInE1ELSR_1EEEEEENS4_6LayoutISD_NS5_IJSC_NSA_ILi0EEESV_EEEEENS5_IJNS4_10UnderscoreESY_SY_EEEEENS4_13SM90_TMA_LOADENS4_14ComposedLayoutINS4_7SwizzleILi3ELi4ELi3EEENS4_18smem_ptr_flag_bitsILi16EEENSU_INS5_IJNSA_ILi8EEENSA_ILi64EEEEEENS5_IJS18_SC_EEEEEEEvNS4_8identityENS4_23SM90_TMA_LOAD_MULTICASTES1C_vS1D_EENS_8epilogue10collective6detail29Sm90TmaWarpSpecializedAdapterINS1H_15DefaultEpilogueISJ_SK_SK_NS1G_6thread17LinearCombinationISJ_Li1EffLNS1L_9ScaleType4KindE0ELNS_15FloatRoundStyleE2ESJ_EENS1_15EpilogueDefaultEEEEEvvEEEEvNT_6ParamsE,"ax",@progbits
	.align	128
.text._ZN7cutlass13device_kernelINS_4gemm6kernel13GemmUniversalIN4cute5tupleIJiiiiEEENS1_10collective13CollectiveMmaINS1_34MainloopSm90TmaGmmaWarpSpecializedILi2ENS5_IJNS4_1CILi2EEENSA_ILi1EEESC_EEENS1_35KernelTmaWarpSpecializedCooperativeEEENS5_IJNSA_ILi128EEENSA_ILi256EEESG_EEENS_6half_tENS5_IJlSC_lEEESJ_SK_NS4_8TiledMMAINS4_8MMA_AtomIJNS4_4SM904GMMA26MMA_64x256x16_F32F16F16_SSILNSO_5MajorE0ELSQ_0ELNSO_7ScaleInE1ELSR_1EEEEEENS4_6LayoutISD_NS5_IJSC_NSA_ILi0EEESV_EEEEENS5_IJNS4_10UnderscoreESY_SY_EEEEENS4_13SM90_TMA_LOADENS4_14ComposedLayoutINS4_7SwizzleILi3ELi4ELi3EEENS4_18smem_ptr_flag_bitsILi16EEENSU_INS5_IJNSA_ILi8EEENSA_ILi64EEEEEENS5_IJS18_SC_EEEEEEEvNS4_8identityENS4_23SM90_TMA_LOAD_MULTICASTES1C_vS1D_EENS_8epilogue10collective6detail29Sm90TmaWarpSpecializedAdapterINS1H_15DefaultEpilogueISJ_SK_SK_NS1G_6thread17LinearCombinationISJ_Li1EffLNS1L_9ScaleType4KindE0ELNS_15FloatRoundStyleE2ESJ_EENS1_15EpilogueDefaultEEEEEvvEEEEvNT_6ParamsE:
        .type           _ZN7cutlass13device_kernelINS_4gemm6kernel13GemmUniversalIN4cute5tupleIJiiiiEEENS1_10collective13CollectiveMmaINS1_34MainloopSm90TmaGmmaWarpSpecializedILi2ENS5_IJNS4_1CILi2EEENSA_ILi1EEESC_EEENS1_35KernelTmaWarpSpecializedCooperativeEEENS5_IJNSA_ILi128EEENSA_ILi256EEESG_EEENS_6half_tENS5_IJlSC_lEEESJ_SK_NS4_8TiledMMAINS4_8MMA_AtomIJNS4_4SM904GMMA26MMA_64x256x16_F32F16F16_SSILNSO_5MajorE0ELSQ_0ELNSO_7ScaleInE1ELSR_1EEEEEENS4_6LayoutISD_NS5_IJSC_NSA_ILi0EEESV_EEEEENS5_IJNS4_10UnderscoreESY_SY_EEEEENS4_13SM90_TMA_LOADENS4_14ComposedLayoutINS4_7SwizzleILi3ELi4ELi3EEENS4_18smem_ptr_flag_bitsILi16EEENSU_INS5_IJNSA_ILi8EEENSA_ILi64EEEEEENS5_IJS18_SC_EEEEEEEvNS4_8identityENS4_23SM90_TMA_LOAD_MULTICASTES1C_vS1D_EENS_8epilogue10collective6detail29Sm90TmaWarpSpecializedAdapterINS1H_15DefaultEpilogueISJ_SK_SK_NS1G_6thread17LinearCombinationISJ_Li1EffLNS1L_9ScaleType4KindE0ELNS_15FloatRoundStyleE2ESJ_EENS1_15EpilogueDefaultEEEEEvvEEEEvNT_6ParamsE,@function
        .size           _ZN7cutlass13device_kernelINS_4gemm6kernel13GemmUniversalIN4cute5tupleIJiiiiEEENS1_10collective13CollectiveMmaINS1_34MainloopSm90TmaGmmaWarpSpecializedILi2ENS5_IJNS4_1CILi2EEENSA_ILi1EEESC_EEENS1_35KernelTmaWarpSpecializedCooperativeEEENS5_IJNSA_ILi128EEENSA_ILi256EEESG_EEENS_6half_tENS5_IJlSC_lEEESJ_SK_NS4_8TiledMMAINS4_8MMA_AtomIJNS4_4SM904GMMA26MMA_64x256x16_F32F16F16_SSILNSO_5MajorE0ELSQ_0ELNSO_7ScaleInE1ELSR_1EEEEEENS4_6LayoutISD_NS5_IJSC_NSA_ILi0EEESV_EEEEENS5_IJNS4_10UnderscoreESY_SY_EEEEENS4_13SM90_TMA_LOADENS4_14ComposedLayoutINS4_7SwizzleILi3ELi4ELi3EEENS4_18smem_ptr_flag_bitsILi16EEENSU_INS5_IJNSA_ILi8EEENSA_ILi64EEEEEENS5_IJS18_SC_EEEEEEEvNS4_8identityENS4_23SM90_TMA_LOAD_MULTICASTES1C_vS1D_EENS_8epilogue10collective6detail29Sm90TmaWarpSpecializedAdapterINS1H_15DefaultEpilogueISJ_SK_SK_NS1G_6thread17LinearCombinationISJ_Li1EffLNS1L_9ScaleType4KindE0ELNS_15FloatRoundStyleE2ESJ_EENS1_15EpilogueDefaultEEEEEvvEEEEvNT_6ParamsE,(.L_x_321 - _ZN7cutlass13device_kernelINS_4gemm6kernel13GemmUniversalIN4cute5tupleIJiiiiEEENS1_10collective13CollectiveMmaINS1_34MainloopSm90TmaGmmaWarpSpecializedILi2ENS5_IJNS4_1CILi2EEENSA_ILi1EEESC_EEENS1_35KernelTmaWarpSpecializedCooperativeEEENS5_IJNSA_ILi128EEENSA_ILi256EEESG_EEENS_6half_tENS5_IJlSC_lEEESJ_SK_NS4_8TiledMMAINS4_8MMA_AtomIJNS4_4SM904GMMA26MMA_64x256x16_F32F16F16_SSILNSO_5MajorE0ELSQ_0ELNSO_7ScaleInE1ELSR_1EEEEEENS4_6LayoutISD_NS5_IJSC_NSA_ILi0EEESV_EEEEENS5_IJNS4_10UnderscoreESY_SY_EEEEENS4_13SM90_TMA_LOADENS4_14ComposedLayoutINS4_7SwizzleILi3ELi4ELi3EEENS4_18smem_ptr_flag_bitsILi16EEENSU_INS5_IJNSA_ILi8EEENSA_ILi64EEEEEENS5_IJS18_SC_EEEEEEEvNS4_8identityENS4_23SM90_TMA_LOAD_MULTICASTES1C_vS1D_EENS_8epilogue10collective6detail29Sm90TmaWarpSpecializedAdapterINS1H_15DefaultEpilogueISJ_SK_SK_NS1G_6thread17LinearCombinationISJ_Li1EffLNS1L_9ScaleType4KindE0ELNS_15FloatRoundStyleE2ESJ_EENS1_15EpilogueDefaultEEEEEvvEEEEvNT_6ParamsE)
        .other          _ZN7cutlass13device_kernelINS_4gemm6kernel13GemmUniversalIN4cute5tupleIJiiiiEEENS1_10collective13CollectiveMmaINS1_34MainloopSm90TmaGmmaWarpSpecializedILi2ENS5_IJNS4_1CILi2EEENSA_ILi1EEESC_EEENS1_35KernelTmaWarpSpecializedCooperativeEEENS5_IJNSA_ILi128EEENSA_ILi256EEESG_EEENS_6half_tENS5_IJlSC_lEEESJ_SK_NS4_8TiledMMAINS4_8MMA_AtomIJNS4_4SM904GMMA26MMA_64x256x16_F32F16F16_SSILNSO_5MajorE0ELSQ_0ELNSO_7ScaleInE1ELSR_1EEEEEENS4_6LayoutISD_NS5_IJSC_NSA_ILi0EEESV_EEEEENS5_IJNS4_10UnderscoreESY_SY_EEEEENS4_13SM90_TMA_LOADENS4_14ComposedLayoutINS4_7SwizzleILi3ELi4ELi3EEENS4_18smem_ptr_flag_bitsILi16EEENSU_INS5_IJNSA_ILi8EEENSA_ILi64EEEEEENS5_IJS18_SC_EEEEEEEvNS4_8identityENS4_23SM90_TMA_LOAD_MULTICASTES1C_vS1D_EENS_8epilogue10collective6detail29Sm90TmaWarpSpecializedAdapterINS1H_15DefaultEpilogueISJ_SK_SK_NS1G_6thread17LinearCombinationISJ_Li1EffLNS1L_9ScaleType4KindE0ELNS_15FloatRoundStyleE2ESJ_EENS1_15EpilogueDefaultEEEEEvvEEEEvNT_6ParamsE,@"STO_CUDA_ENTRY STV_DEFAULT"
_ZN7cutlass13device_kernelINS_4gemm6kernel13GemmUniversalIN4cute5tupleIJiiiiEEENS1_10collective13CollectiveMmaINS1_34MainloopSm90TmaGmmaWarpSpecializedILi2ENS5_IJNS4_1CILi2EEENSA_ILi1EEESC_EEENS1_35KernelTmaWarpSpecializedCooperativeEEENS5_IJNSA_ILi128EEENSA_ILi256EEESG_EEENS_6half_tENS5_IJlSC_lEEESJ_SK_NS4_8TiledMMAINS4_8MMA_AtomIJNS4_4SM904GMMA26MMA_64x256x16_F32F16F16_SSILNSO_5MajorE0ELSQ_0ELNSO_7ScaleInE1ELSR_1EEEEEENS4_6LayoutISD_NS5_IJSC_NSA_ILi0EEESV_EEEEENS5_IJNS4_10UnderscoreESY_SY_EEEEENS4_13SM90_TMA_LOADENS4_14ComposedLayoutINS4_7SwizzleILi3ELi4ELi3EEENS4_18smem_ptr_flag_bitsILi16EEENSU_INS5_IJNSA_ILi8EEENSA_ILi64EEEEEENS5_IJS18_SC_EEEEEEEvNS4_8identityENS4_23SM90_TMA_LOAD_MULTICASTES1C_vS1D_EENS_8epilogue10collective6detail29Sm90TmaWarpSpecializedAdapterINS1H_15DefaultEpilogueISJ_SK_SK_NS1G_6thread17LinearCombinationISJ_Li1EffLNS1L_9ScaleType4KindE0ELNS_15FloatRoundStyleE2ESJ_EENS1_15EpilogueDefaultEEEEEvvEEEEvNT_6ParamsE:
[----:B------:R-:W0:Y:S01]  /*0000*/  LDC R1, c[0x0][0x28] ;  /* 0x00000a00ff017b82 */ /* 0x000e220000000800 */
[----:B------:R-:W1:Y:S01]  /*0010*/  S2R R18, SR_TID.X ;  /* 0x0000000000127919 */ /* 0x000e620000002100 */
[----:B------:R-:W-:Y:S01]  /*0020*/  ELECT P0, URZ, PT ;  /* 0x00000000003f782f */ /* 0x000fe20003800000 */
[----:B------:R-:W-:Y:S01]  /*0030*/  BSSY B0, `(.L_x_0) ;  /* 0x000000f000007945 */ /* 0x000fe20003800000 */
[--C-:B-1----:R-:W-:Y:S02]  /*0040*/  SHF.R.U32.HI R0, RZ, 0x5, R18.reuse ;  /* 0x00000005ff007819 */ /* 0x102fe40000011612 */
[----:B------:R-:W-:-:S03]  /*0050*/  SHF.R.U32.HI R3, RZ, 0x7, R18 ;  /* 0x00000007ff037819 */ /* 0x000fc60000011612 */
[----:B------:R-:W1:Y:S04]  /*0060*/  SHFL.IDX PT, R2, R0, RZ, 0x1f ;  /* 0x00001fff00027589 */ /* 0x000e6800000e0000 */
[----:B------:R2:W3:Y:S01]  /*0070*/  SHFL.IDX PT, R5, R3, RZ, 0x1f ;  /* 0x00001fff03057589 */ /* 0x0004e200000e0000 */
[----:B-1----:R-:W-:-:S13]  /*0080*/  ISETP.NE.OR P0, PT, R2, RZ, !P0 ;  /* 0x000000ff0200720c */ /* 0x002fda0004705670 */
[----:B0-23--:R-:W-:Y:S05]  /*0090*/  @P0 BRA `(.L_x_1) ;  /* 0x0000000000200947 */ /* 0x00dfea0003800000 */
[----:B------:R-:W-:Y:S02]  /*00a0*/  ULDC.64 UR4, c[0x0][0x198] ;  /* 0x0000660000047ab9 */ /* 0x000fe40000000a00 */
[----:B------:R-:W-:Y:S02]  /*00b0*/  UIADD3 UR6, UP0, UR4, 0xf0, URZ ;  /* 0x000000f004067890 */ /* 0x000fe4000ff1e03f */
[----:B------:R-:W-:Y:S02]  /*00c0*/  UIADD3 UR4, UP1, UR4, 0x1f0, URZ ;  /* 0x000001f004047890 */ /* 0x000fe4000ff3e03f */
[----:B------:R-:W-:Y:S02]  /*00d0*/  UIADD3.X UR7, URZ, UR5, URZ, UP0, !UPT ;  /* 0x000000053f077290 */ /* 0x000fe400087fe43f */
[----:B------:R-:W-:-:S07]  /*00e0*/  UIADD3.X UR5, URZ, UR5, URZ, UP1, !UPT ;  /* 0x000000053f057290 */ /* 0x000fce0008ffe43f */
[----:B------:R0:W-:Y:S02]  /*00f0*/  UTMACCTL.PF [UR6] ;  /* 0x00000000060079b9 */ /* 0x0001e40008040000 */
[----:B------:R0:W-:Y:S02]  /*0100*/  UTMACCTL.PF [UR4] ;  /* 0x00000000040079b9 */ /* 0x0001e40008040000 */
[----:B0-----:R-:W-:Y:S01]  /*0110*/  NOP ;  /* 0x0000000000007918 */ /* 0x001fe20000000000 */
.L_x_1:
[----:B------:R-:W-:Y:S05]  /*0120*/  BSYNC B0 ;  /* 0x0000000000007941 */ /* 0x000fea0003800000 */
.L_x_0:
[----:B------:R-:W0:Y:S02]  /*0130*/  SHFL.IDX PT, R3, R0, RZ, 0x1f ;  /* 0x00001fff00037589 */ /* 0x000e2400000e0000 */
[----:B0-----:R-:W-:-:S13]  /*0140*/  ISETP.NE.AND P0, PT, R3, RZ, PT ;  /* 0x000000ff0300720c */ /* 0x001fda0003f05270 */
[----:B------:R-:W-:Y:S05]  /*0150*/  @P0 BRA `(.L_x_2) ;  /* 0x0000000000480947 */ /* 0x000fea0003800000 */
[----:B------:R-:W0:Y:S01]  /*0160*/  S2UR UR8, SR_CgaCtaId ;  /* 0x00000000000879c3 */ /* 0x000e220000008800 */
[----:B------:R-:W-:Y:S01]  /*0170*/  UMOV UR4, 0x400 ;  /* 0x0000040000047882 */ /* 0x000fe20000000000 */
[----:B------:R-:W-:Y:S01]  /*0180*/  UMOV UR5, 0x1 ;  /* 0x0000000100057882 */ /* 0x000fe20000000000 */
[----:B------:R-:W-:Y:S01]  /*0190*/  UMOV UR6, 0x4 ;  /* 0x0000000400067882 */ /* 0x000fe20000000000 */
[----:B------:R-:W-:Y:S01]  /*01a0*/  ELECT P0, URZ, PT ;  /* 0x00000000003f782f */ /* 0x000fe20003800000 */
[----:B------:R-:W-:-:S04]  /*01b0*/  UIADD3 UR6, -UR6, 0x100000, URZ ;  /* 0x0010000006067890 */ /* 0x000fc8000fffe13f */
[----:B------:R-:W-:Y:S02]  /*01c0*/  USHF.L.U32 UR7, UR6, 0xb, URZ ;  /* 0x0000000b06077899 */ /* 0x000fe4000800063f */
[----:B------:R-:W-:Y:S02]  /*01d0*/  USHF.L.U32 UR6, UR6, 0x1, URZ ;  /* 0x0000000106067899 */ /* 0x000fe4000800063f */
[----:B0-----:R-:W-:Y:S02]  /*01e0*/  ULEA UR8, UR8, UR4, 0x18 ;  /* 0x0000000408087291 */ /* 0x001fe4000f8ec03f */
[----:B------:R-:W-:-:S04]  /*01f0*/  UIADD3 UR4, -UR5, 0x100000, URZ ;  /* 0x0010000005047890 */ /* 0x000fc8000fffe13f */
[----:B------:R-:W-:Y:S02]  /*0200*/  USHF.L.U32 UR5, UR4, 0xb, URZ ;  /* 0x0000000b04057899 */ /* 0x000fe4000800063f */
[----:B------:R-:W-:Y:S01]  /*0210*/  USHF.L.U32 UR4, UR4, 0x1, URZ ;  /* 0x0000000104047899 */ /* 0x000fe2000800063f */
[----:B------:R-:W0:Y:S11]  /*0220*/  FENCE.VIEW.ASYNC.S ;  /* 0x00000000000073c6 */ /* 0x000e360000000000 */
[----:B0-----:R0:W1:Y:S01]  /*0230*/  SYNCS.EXCH.64 URZ, [UR8], UR4 ;  /* 0x00000004083f75b2 */ /* 0x0010620008000100 */
[----:B------:R0:W2:Y:S01]  /*0240*/  SYNCS.EXCH.64 URZ, [UR8+0x10], UR6 ;  /* 0x00001006083f75b2 */ /* 0x0000a20008000100 */
[----:B------:R0:W3:Y:S01]  /*0250*/  SYNCS.EXCH.64 URZ, [UR8+0x8], UR4 ;  /* 0x00000804083f75b2 */ /* 0x0000e20008000100 */
[----:B------:R0:W4:Y:S01]  /*0260*/  SYNCS.EXCH.64 URZ, [UR8+0x18], UR6 ;  /* 0x00001806083f75b2 */ /* 0x0001220008000100 */
[----:B------:R-:W-:Y:S01]  /*0270*/  NOP ;  /* 0x0000000000007918 */ /* 0x000fe20000000000 */
.L_x_2:
[----:B------:R-:W-:Y:S01]  /*0280*/  SHF.R.S32.HI R7, RZ, 0x1f, R18 ;  /* 0x0000001fff077819 */ /* 0x000fe20000011412 */
[----:B------:R-:W5:Y:S01]  /*0290*/  SHFL.IDX PT, R0, R0, RZ, 0x1f ;  /* 0x00001fff00007589 */ /* 0x000f6200000e0000 */
[----:B0-----:R-:W0:Y:S01]  /*02a0*/  S2UR UR8, SR_CTAID.X ;  /* 0x00000000000879c3 */ /* 0x001e220000002500 */
[----:B------:R-:W-:Y:S02]  /*02b0*/  ELECT P0, URZ, PT ;  /* 0x00000000003f782f */ /* 0x000fe40003800000 */
[----:B------:R-:W-:Y:S01]  /*02c0*/  LEA.HI R7, R7, R18, RZ, 0x7 ;  /* 0x0000001207077211 */ /* 0x000fe200078f38ff */
[----:B------:R-:W1:Y:S01]  /*02d0*/  S2R R4, SR_CTAID.Y ;  /* 0x0000000000047919 */ /* 0x000e620000002600 */
[----:B------:R-:W-:Y:S01]  /*02e0*/  SHF.R.S32.HI R8, RZ, 0x1f, R3 ;  /* 0x0000001fff087819 */ /* 0x000fe20000011403 */
[----:B------:R-:W-:Y:S01]  /*02f0*/  ULDC UR4, c[0x0][0x150] ;  /* 0x0000540000047ab9 */ /* 0x000fe20000000800 */
[----:B------:R-:W-:Y:S01]  /*0300*/  LOP3.LUT R7, R7, 0xffffff80, RZ, 0xc0, !PT ;  /* 0xffffff8007077812 */ /* 0x000fe200078ec0ff */
[----:B------:R-:W-:Y:S01]  /*0310*/  NOP ;  /* 0x0000000000007918 */ /* 0x000fe20000000000 */
[----:B------:R-:W-:Y:S01]  /*0320*/  LEA.HI R8, R8, R3, RZ, 0x2 ;  /* 0x0000000308087211 */ /* 0x000fe200078f10ff */
[----:B------:R-:W2:Y:S01]  /*0330*/  LDC R10, c[0x0][0x144] ;  /* 0x00005100ff0a7b82 */ /* 0x000ea20000000800 */
[----:B------:R-:W-:Y:S01]  /*0340*/  NOP ;  /* 0x0000000000007918 */ /* 0x000fe20000000000 */
[----:B------:R-:W-:Y:S01]  /*0350*/  IMAD.IADD R6, R18, 0x1, -R7 ;  /* 0x0000000112067824 */ /* 0x000fe200078e0a07 */
[----:B------:R-:W-:Y:S01]  /*0360*/  LOP3.LUT R8, R8, 0x3ffffffc, RZ, 0xc0, !PT ;  /* 0x3ffffffc08087812 */ /* 0x000fe200078ec0ff */
[----:B------:R-:W-:Y:S01]  /*0370*/  IMAD.MOV.U32 R22, RZ, RZ, 0x1 ;  /* 0x00000001ff167424 */ /* 0x000fe200078e00ff */
[----:B------:R-:W-:-:S02]  /*0380*/  ISETP.NE.AND P3, PT, R5, RZ, PT ;  /* 0x000000ff0500720c */ /* 0x000fc40003f65270 */
[----:B------:R-:W-:Y:S01]  /*0390*/  SHF.R.S32.HI R7, RZ, 0x1f, R6 ;  /* 0x0000001fff077819 */ /* 0x000fe20000011406 */
[----:B------:R-:W-:Y:S01]  /*03a0*/  IMAD.IADD R8, R3, 0x1, -R8 ;  /* 0x0000000103087824 */ /* 0x000fe200078e0a08 */
[----:B------:R-:W3:Y:S02]  /*03b0*/  LDC R13, c[0x0][0x140] ;  /* 0x00005000ff0d7b82 */ /* 0x000ee40000000800 */
[----:B------:R-:W-:Y:S02]  /*03c0*/  LEA.HI R7, R7, R6, RZ, 0x3 ;  /* 0x0000000607077211 */ /* 0x000fe400078f18ff */
[----:B-----5:R-:W-:Y:S02]  /*03d0*/  ISETP.NE.OR P0, PT, R0, RZ, !P0 ;  /* 0x000000ff0000720c */ /* 0x020fe40004705670 */
[--C-:B------:R-:W-:Y:S02]  /*03e0*/  SHF.R.S32.HI R0, RZ, 0x3, R7.reuse ;  /* 0x00000003ff007819 */ /* 0x100fe40000011407 */
[----:B------:R-:W-:-:S02]  /*03f0*/  SHF.R.S32.HI R7, RZ, 0x1f, R7 ;  /* 0x0000001fff077819 */ /* 0x000fc40000011407 */
[----:B0-----:R-:W-:Y:S02]  /*0400*/  I2FP.F32.U32 R9, UR8 ;  /* 0x0000000800097c45 */ /* 0x001fe40008201000 */
[----:B------:R-:W-:-:S03]  /*0410*/  LEA.HI R7, R7, R0, RZ, 0x2 ;  /* 0x0000000007077211 */ /* 0x000fc600078f10ff */
[----:B------:R-:W-:Y:S01]  /*0420*/  FMUL R9, R9, UR4 ;  /* 0x0000000409097c20 */ /* 0x000fe20008400000 */
[----:B------:R-:W-:Y:S01]  /*0430*/  LOP3.LUT R7, R7, 0xfffffffc, RZ, 0xc0, !PT ;  /* 0xfffffffc07077812 */ /* 0x000fe200078ec0ff */
[----:B------:R-:W-:Y:S01]  /*0440*/  VOTEU.ALL UP0, P0 ;  /* 0x00000000003f7886 */ /* 0x000fe20000000000 */
[----:B-1----:R-:W-:Y:S01]  /*0450*/  I2FP.F32.U32 R3, R4 ;  /* 0x0000000400037245 */ /* 0x002fe20000201000 */
[----:B------:R-:W-:Y:S01]  /*0460*/  ULDC UR4, c[0x0][0x154] ;  /* 0x0000550000047ab9 */ /* 0x000fe20000000800 */
[----:B------:R-:W-:Y:S01]  /*0470*/  VOTEU.ALL UP1, P0 ;  /* 0x00000000003f7886 */ /* 0x000fe20000020000 */
[----:B------:R-:W0:Y:S01]  /*0480*/  F2I.U32.TRUNC.NTZ R9, R9 ;  /* 0x0000000900097305 */ /* 0x000e22000020f000 */
[----:B------:R-:W-:Y:S01]  /*0490*/  IMAD.IADD R7, R0, 0x1, -R7 ;  /* 0x0000000100077824 */ /* 0x000fe200078e0a07 */
[----:B------:R-:W1:Y:S01]  /*04a0*/  @!UP0 S2UR UR7, SR_CgaCtaId ;  /* 0x00000000000789c3 */ /* 0x000e620000008800 */
[----:B------:R-:W-:Y:S01]  /*04b0*/  FMUL R12, R3, UR4 ;  /* 0x00000004030c7c20 */ /* 0x000fe20008400000 */
[----:B------:R-:W-:Y:S01]  /*04c0*/  UMOV UR4, 0x20 ;  /* 0x0000002000047882 */ /* 0x000fe20000000000 */
[----:B------:R-:W-:Y:S01]  /*04d0*/  IMAD R8, R8, 0x4, R7 ;  /* 0x0000000408087824 */ /* 0x000fe200078e0207 */
[----:B------:R-:W-:Y:S01]  /*04e0*/  @!UP0 UMOV UR6, 0x400 ;  /* 0x0000040000068882 */ /* 0x000fe20000000000 */
[----:B------:R-:W-:-:S04]  /*04f0*/  @!UP0 UIADD3 UR4, -UR4, 0x100000, URZ ;  /* 0x0010000004048890 */ /* 0x000fc8000fffe13f */
[----:B------:R-:W-:Y:S02]  /*0500*/  @!UP0 USHF.L.U32 UR5, UR4, 0xb, URZ ;  /* 0x0000000b04058899 */ /* 0x000fe4000800063f */
[----:B------:R-:W-:Y:S01]  /*0510*/  @!UP0 USHF.L.U32 UR4, UR4, 0x1, URZ ;  /* 0x0000000104048899 */ /* 0x000fe2000800063f */
[----:B---3--:R-:W-:Y:S01]  /*0520*/  ISETP.EQ.U32.AND P2, PT, R13, 0x1, PT ;  /* 0x000000010d00780c */ /* 0x008fe20003f42070 */
[----:B------:R-:W3:Y:S01]  /*0530*/  F2I.U32.TRUNC.NTZ R12, R12 ;  /* 0x0000000c000c7305 */ /* 0x000ee2000020f000 */
[----:B------:R-:W-:Y:S01]  /*0540*/  LEA.HI R0, R8, R8, RZ, 0x1 ;  /* 0x0000000808007211 */ /* 0x000fe200078f08ff */
[----:B------:R-:W5:Y:S03]  /*0550*/  LDC R7, c[0x0][0x148] ;  /* 0x00005200ff077b82 */ /* 0x000f660000000800 */
[----:B------:R-:W-:Y:S01]  /*0560*/  LOP3.LUT R11, R0, 0xfffffffe, RZ, 0xc0, !PT ;  /* 0xfffffffe000b7812 */ /* 0x000fe200078ec0ff */
[----:B0-----:R-:W-:Y:S01]  /*0570*/  IMAD.MOV R15, RZ, RZ, -R9 ;  /* 0x000000ffff0f7224 */ /* 0x001fe200078e0a09 */
[----:B------:R-:W-:-:S03]  /*0580*/  SHF.R.S32.HI R9, RZ, 0x1f, R2 ;  /* 0x0000001fff097819 */ /* 0x000fc60000011402 */
[----:B--2---:R-:W-:Y:S01]  /*0590*/  IMAD R3, R10, R15, UR8 ;  /* 0x000000080a037e24 */ /* 0x004fe2000f8e020f */
[----:B------:R-:W-:Y:S01]  /*05a0*/  LEA.HI R9, R9, R2, RZ, 0x2 ;  /* 0x0000000209097211 */ /* 0x000fe200078f10ff */
[C---:B------:R-:W-:Y:S02]  /*05b0*/  IMAD.IADD R0, R8.reuse, 0x1, -R11 ;  /* 0x0000000108007824 */ /* 0x040fe400078e0a0b */
[----:B------:R-:W-:Y:S01]  /*05c0*/  IMAD.SHL.U32 R11, R8, 0x4, RZ ;  /* 0x00000004080b7824 */ /* 0x000fe200078e00ff */
[----:B------:R-:W-:Y:S01]  /*05d0*/  LOP3.LUT R9, R9, 0xfffffffc, RZ, 0xc0, !PT ;  /* 0xfffffffc09097812 */ /* 0x000fe200078ec0ff */
[----:B---3--:R-:W-:Y:S01]  /*05e0*/  IMAD.MOV R24, RZ, RZ, -R12 ;  /* 0x000000ffff187224 */ /* 0x008fe200078e0a0c */
[----:B------:R-:W-:Y:S01]  /*05f0*/  ISETP.NE.AND P4, PT, R0, R3, PT ;  /* 0x000000030000720c */ /* 0x000fe20003f85270 */
[----:B-1----:R-:W-:Y:S01]  /*0600*/  @!UP0 ULEA UR6, UR7, UR6, 0x18 ;  /* 0x0000000607068291 */ /* 0x002fe2000f8ec03f */
[----:B------:R-:W-:Y:S01]  /*0610*/  LOP3.LUT R152, R8, 0xc, R11, 0x78, !PT ;  /* 0x0000000c08987812 */ /* 0x000fe200078e780b */
[----:B------:R-:W-:Y:S01]  /*0620*/  IMAD.IADD R0, R2, 0x1, -R9 ;  /* 0x0000000102007824 */ /* 0x000fe200078e0a09 */
[----:B------:R-:W-:Y:S01]  /*0630*/  VOTEU.ALL UP0, P0 ;  /* 0x00000000003f7886 */ /* 0x000fe20000000000 */
[----:B------:R-:W-:Y:S01]  /*0640*/  LOP3.LUT P0, RZ, R6, 0x7, RZ, 0xc0, !PT ;  /* 0x0000000706ff7812 */ /* 0x000fe2000780c0ff */
[----:B------:R-:W-:-:S02]  /*0650*/  VIADD R6, R5, 0xffffffff ;  /* 0xffffffff05067836 */ /* 0x000fc40000000000 */
[----:B------:R-:W-:Y:S01]  /*0660*/  ISETP.NE.AND P1, PT, R0, 0x3, PT ;  /* 0x000000030000780c */ /* 0x000fe20003f25270 */
[----:B-----5:R-:W-:Y:S01]  /*0670*/  IMAD R9, R7, R24, R4 ;  /* 0x0000001807097224 */ /* 0x020fe200078e0204 */
[----:B------:R-:W-:Y:S02]  /*0680*/  ISETP.LT.U32.AND P0, PT, R152, 0x2, !P0 ;  /* 0x000000029800780c */ /* 0x000fe40004701070 */
[----:B------:R-:W-:Y:S01]  /*0690*/  ISETP.EQ.OR P1, PT, R0, RZ, !P1 ;  /* 0x000000ff0000720c */ /* 0x000fe20004f22670 */
[----:B------:R-:W0:Y:S02]  /*06a0*/  FENCE.VIEW.ASYNC.S ;  /* 0x00000000000073c6 */ /* 0x000e240000000000 */
[----:B0-----:R0:W1:Y:S01]  /*06b0*/  @!UP0 SYNCS.EXCH.64 URZ, [UR6+0x30], UR4 ;  /* 0x00003004063f85b2 */ /* 0x0010620008000100 */
[----:B------:R-:W-:Y:S02]  /*06c0*/  @P4 LEA.HI R2, R152, R152, RZ, 0x1 ;  /* 0x0000009898024211 */ /* 0x000fe400078f08ff */
[----:B------:R-:W-:-:S02]  /*06d0*/  ISETP.EQ.AND P1, PT, R5, RZ, P1 ;  /* 0x000000ff0500720c */ /* 0x000fc40000f22270 */
[----:B------:R-:W-:Y:S02]  /*06e0*/  @P4 SHF.R.S32.HI R2, RZ, 0x1, R2 ;  /* 0x00000001ff024819 */ /* 0x000fe40000011402 */
[----:B------:R-:W-:Y:S02]  /*06f0*/  ISETP.GE.U32.AND P6, PT, R6, 0x2, PT ;  /* 0x000000020600780c */ /* 0x000fe40003fc6070 */
[----:B------:R-:W-:Y:S02]  /*0700*/  @P4 ISETP.NE.AND P5, PT, R2, R9, PT ;  /* 0x000000090200420c */ /* 0x000fe40003fa5270 */
[----:B------:R-:W-:Y:S02]  /*0710*/  SEL R9, RZ, 0x1, !P0 ;  /* 0x00000001ff097807 */ /* 0x000fe40004000000 */
[----:B------:R-:W-:Y:S02]  /*0720*/  @P4 SEL R22, RZ, 0x1, P5 ;  /* 0x00000001ff164807 */ /* 0x000fe40002800000 */
[----:B------:R-:W-:Y:S01]  /*0730*/  SEL R19, RZ, 0x1, !P1 ;  /* 0x00000001ff137807 */ /* 0x000fe20004800000 */
[----:B------:R0:W2:Y:S01]  /*0740*/  @!UP1 SYNCS.EXCH.64 URZ, [UR6+0x38], UR4 ;  /* 0x00003804063f95b2 */ /* 0x0000a20008000100 */
[----:B------:R-:W-:Y:S01]  /*0750*/  LOP3.LUT R22, R22, R9, RZ, 0xc0, !PT ;  /* 0x0000000916167212 */ /* 0x000fe200078ec0ff */
[----:B------:R-:W-:Y:S01]  /*0760*/  NOP ;  /* 0x0000000000007918 */ /* 0x000fe20000000000 */
[----:B------:R-:W-:Y:S01]  /*0770*/  SEL R19, R19, 0x2, P6 ;  /* 0x0000000213137807 */ /* 0x000fe20003000000 */
[----:B------:R-:W-:Y:S06]  /*0780*/  @!P2 BRA `(.L_x_3) ;  /* 0x000000000008a947 */ /* 0x000fec0003800000 */
[----:B-12-4-:R-:W-:Y:S01]  /*0790*/  UCGABAR_ARV ;  /* 0x00000000000079c7 */ /* 0x016fe20008000000 */
[----:B------:R-:W-:Y:S05]  /*07a0*/  BRA `(.L_x_4) ;  /* 0x0000000000047947 */ /* 0x000fea0003800000 */
.L_x_3:
[----:B-12-4-:R-:W-:Y:S01]  /*07b0*/  NOP ;  /* 0x0000000000007918 */ /* 0x016fe20000000000 */
.L_x_4:
[----:B------:R-:W1:Y:S01]  /*07c0*/  LDC R2, c[0x0][0x65c] ;  /* 0x00019700ff027b82 */ /* 0x000e620000000800 */
[----:B------:R-:W-:Y:S02]  /*07d0*/  IMAD.U32 R8, RZ, RZ, UR8 ;  /* 0x00000008ff087e24 */ /* 0x000fe4000f8e00ff */
[----:B------:R-:W-:Y:S01]  /*07e0*/  IMAD.MOV.U32 R9, RZ, RZ, RZ ;  /* 0x000000ffff097224 */ /* 0x000fe200078e00ff */
[----:B-1----:R-:W-:-:S04]  /*07f0*/  ISETP.NE.AND P1, PT, R2, 0x1, PT ;  /* 0x000000010200780c */ /* 0x002fc80003f25270 */
[----:B------:R-:W-:-:S09]  /*0800*/  P2R R5, PR, RZ, 0x2 ;  /* 0x00000002ff057803 */ /* 0x000fd20000000000 */
[----:B------:R-:W1:Y:S01]  /*0810*/  @P1 LDC R17, c[0x0][0x10] ;  /* 0x00000400ff111b82 */ /* 0x000e620000000800 */
[----:B------:R-:W-:Y:S02]  /*0820*/  @P1 IMAD.MOV.U32 R5, RZ, RZ, RZ ;  /* 0x000000ffff051224 */ /* 0x000fe400078e00ff */
[----:B------:R-:W-:-:S05]  /*0830*/  @P1 IMAD.MOV.U32 R13, RZ, RZ, RZ ;  /* 0x000000ffff0d1224 */ /* 0x000fca00078e00ff */
[----:B------:R-:W2:Y:S01]  /*0840*/  @!P1 LDC R11, c[0x0][0xc] ;  /* 0x00000300ff0b9b82 */ /* 0x000ea20000000800 */
[----:B-1----:R-:W-:-:S04]  /*0850*/  @P1 IMAD.WIDE.U32 R16, R17, UR8, R4 ;  /* 0x0000000811101c25 */ /* 0x002fc8000f8e0004 */
[----:B------:R-:W-:Y:S02]  /*0860*/  @P1 IMAD.IADD R17, R17, 0x1, R13 ;  /* 0x0000000111111824 */ /* 0x000fe400078e020d */
[----:B--2---:R-:W-:-:S04]  /*0870*/  @!P1 IMAD.WIDE.U32 R8, R4, R11, R8 ;  /* 0x0000000b04089225 */ /* 0x004fc800078e0008 */
[----:B------:R-:W-:Y:S02]  /*0880*/  @!P1 IMAD.MOV.U32 R16, RZ, RZ, R8 ;  /* 0x000000ffff109224 */ /* 0x000fe400078e0008 */
[----:B------:R-:W-:Y:S01]  /*0890*/  @!P1 IMAD.MOV.U32 R17, RZ, RZ, R9 ;  /* 0x000000ffff119224 */ /* 0x000fe200078e0009 */
[----:B------:R-:W-:Y:S06]  /*08a0*/  @!P2 BRA `(.L_x_5) ;  /* 0x00000000000ca947 */ /* 0x000fec0003800000 */
[----:B------:R-:W-:Y:S01]  /*08b0*/  UCGABAR_WAIT ;  /* 0x0000000000007dc7 */ /* 0x000fe20008000000 */
[----:B------:R-:W-:Y:S01]  /*08c0*/  CCTL.IVALL ;  /* 0x00000000ff00798f */ /* 0x000fe20002000000 */
[----:B------:R-:W-:Y:S05]  /*08d0*/  BRA `(.L_x_6) ;  /* 0x0000000000047947 */ /* 0x000fea0003800000 */
.L_x_5:
[----:B------:R-:W-:Y:S06]  /*08e0*/  BAR.SYNC.DEFER_BLOCKING 0x0 ;  /* 0x0000000000007b1d */ /* 0x000fec0000010000 */
.L_x_6:
[----:B------:R-:W-:Y:S05]  /*08f0*/  @!P3 BRA `(.L_x_7) ;  /* 0x0000009c0064b947 */ /* 0x000fea0003800000 */
[----:B------:R-:W-:-:S13]  /*0900*/  ISETP.GT.U32.AND P0, PT, R6, 0x1, PT ;  /* 0x000000010600780c */ /* 0x000fda0003f04070 */
[----:B0-----:R-:W-:Y:S05]  /*0910*/  @P0 EXIT ;  /* 0x000000000000094d */ /* 0x001fea0003800000 */
[----:B------:R-:W-:Y:S01]  /*0920*/  ULDC.64 UR4, c[0x0][0x650] ;  /* 0x0001940000047ab9 */ /* 0x000fe20000000a00 */
[----:B------:R-:W-:Y:S01]  /*0930*/  PRMT R0, RZ, 0x7610, R0 ;  /* 0x00007610ff007816 */ /* 0x000fe20000000000 */
[----:B------:R-:W-:Y:S01]  /*0940*/  IMAD.MOV.U32 R154, RZ, RZ, -0x1 ;  /* 0xffffffffff9a7424 */ /* 0x000fe200078e00ff */
[----:B------:R-:W-:Y:S01]  /*0950*/  ISETP.GE.U32.AND P0, PT, R16, UR4, PT ;  /* 0x0000000410007c0c */ /* 0x000fe2000bf06070 */
[----:B------:R-:W-:Y:S02]  /*0960*/  IMAD.MOV.U32 R153, RZ, RZ, -0x1 ;  /* 0xffffffffff997424 */ /* 0x000fe400078e00ff */
[----:B------:R-:W-:Y:S01]  /*0970*/  IMAD.MOV.U32 R23, RZ, RZ, -0x1 ;  /* 0xffffffffff177424 */ /* 0x000fe200078e00ff */
[----:B------:R-:W-:-:S13]  /*0980*/  ISETP.GE.U32.AND.EX P0, PT, R17, UR5, PT, P0 ;  /* 0x0000000511007c0c */ /* 0x000fda000bf06100 */
[----:B------:R-:W-:Y:S05]  /*0990*/  @P0 BRA `(.L_x_8) ;  /* 0x00000004002c0947 */ /* 0x000fea0003800000 */
[----:B------:R-:W0:Y:S01]  /*09a0*/  LDC.64 R20, c[0x0][0x628] ;  /* 0x00018a00ff147b82 */ /* 0x000e220000000a00 */
[----:B------:R-:W-:Y:S02]  /*09b0*/  IMAD.MOV.U32 R8, RZ, RZ, R16 ;  /* 0x000000ffff087224 */ /* 0x000fe400078e0010 */
[----:B------:R-:W-:-:S05]  /*09c0*/  IMAD.MOV.U32 R9, RZ, RZ, R17 ;  /* 0x000000ffff097224 */ /* 0x000fca00078e0011 */
[----:B------:R-:W1:Y:S08]  /*09d0*/  LDC R0, c[0x0][0x630] ;  /* 0x00018c00ff007b82 */ /* 0x000e700000000800 */
[----:B------:R-:W2:Y:S01]  /*09e0*/  LDC.64 R26, c[0x0][0x620] ;  /* 0x00018800ff1a7b82 */ /* 0x000ea20000000a00 */
[----:B0-----:R-:W-:-:S04]  /*09f0*/  ISETP.NE.U32.AND P0, PT, R20, RZ, PT ;  /* 0x000000ff1400720c */ /* 0x001fc80003f05070 */
[----:B------:R-:W-:-:S13]  /*0a00*/  ISETP.NE.AND.EX P0, PT, R21, RZ, PT, P0 ;  /* 0x000000ff1500720c */ /* 0x000fda0003f05300 */
[----:B-12---:R-:W-:Y:S05]  /*0a10*/  @!P0 BRA `(.L_x_9) ;  /* 0x0000000000288947 */ /* 0x006fea0003800000 */
[----:B------:R-:W0:Y:S02]  /*0a20*/  LDC R13, c[0x0][0x634] ;  /* 0x00018d00ff0d7b82 */ /* 0x000e240000000800 */
[----:B0-----:R-:W-:-:S05]  /*0a30*/  IADD3 R13, P0, R16, R13, RZ ;  /* 0x0000000d100d7210 */ /* 0x001fca0007f1e0ff */
[----:B------:R-:W-:-:S04]  /*0a40*/  IMAD.X R15, RZ, RZ, R17, P0 ;  /* 0x000000ffff0f7224 */ /* 0x000fc800000e0611 */
[----:B------:R-:W-:-:S04]  /*0a50*/  IMAD.WIDE.U32 R8, R15, R20, RZ ;  /* 0x000000140f087225 */ /* 0x000fc800078e00ff */
[----:B------:R-:W-:-:S04]  /*0a60*/  IMAD.WIDE.U32 R10, P0, R13, R21, R8 ;  /* 0x000000150d0a7225 */ /* 0x000fc80007800008 */
[----:B------:R-:W-:-:S04]  /*0a70*/  IMAD.WIDE.U32 R8, R13, R20, RZ ;  /* 0x000000140d087225 */ /* 0x000fc800078e00ff */
[----:B------:R-:W-:Y:S01]  /*0a80*/  IMAD.X R13, RZ, RZ, RZ, P0 ;  /* 0x000000ffff0d7224 */ /* 0x000fe200000e06ff */
[----:B------:R-:W-:Y:S01]  /*0a90*/  IADD3 RZ, P0, R9, R10, RZ ;  /* 0x0000000a09ff7210 */ /* 0x000fe20007f1e0ff */
[----:B------:R-:W-:-:S04]  /*0aa0*/  IMAD.MOV.U32 R12, RZ, RZ, R11 ;  /* 0x000000ffff0c7224 */ /* 0x000fc800078e000b */
[----:B------:R-:W-:-:S08]  /*0ab0*/  IMAD.WIDE.U32.X R8, R15, R21, R12, P0 ;  /* 0x000000150f087225 */ /* 0x000fd000000e040c */
.L_x_9:
[----:B------:R-:W0:Y:S01]  /*0ac0*/  LDC.64 R20, c[0x0][0x640] ;  /* 0x00019000ff147b82 */ /* 0x000e220000000a00 */
[--C-:B------:R-:W-:Y:S01]  /*0ad0*/  SHF.R.U64 R28, R8, R0, R9.reuse ;  /* 0x00000000081c7219 */ /* 0x100fe20000001209 */
[----:B------:R-:W-:Y:S01]  /*0ae0*/  IMAD R30, R7, R24, R4 ;  /* 0x00000018071e7224 */ /* 0x000fe200078e0204 */
[----:B------:R-:W-:Y:S01]  /*0af0*/  SHF.R.U32.HI R0, RZ, R0, R9 ;  /* 0x00000000ff007219 */ /* 0x000fe20000011609 */
[----:B------:R-:W-:Y:S01]  /*0b00*/  IMAD.MOV.U32 R23, RZ, RZ, 0x1 ;  /* 0x00000001ff177424 */ /* 0x000fe200078e00ff */
[----:B------:R-:W-:-:S03]  /*0b10*/  IADD3 R5, P0, RZ, -R28, RZ ;  /* 0x8000001cff057210 */ /* 0x000fc60007f1e0ff */
[----:B------:R-:W1:Y:S02]  /*0b20*/  LDC R6, c[0x0][0x618] ;  /* 0x00018600ff067b82 */ /* 0x000e640000000800 */
[----:B------:R-:W-:-:S04]  /*0b30*/  IMAD.X R9, RZ, RZ, ~R0, P0 ;  /* 0x000000ffff097224 */ /* 0x000fc800000e0e00 */
[-C--:B------:R-:W-:Y:S02]  /*0b40*/  IMAD R0, R9, R26.reuse, RZ ;  /* 0x0000001a09007224 */ /* 0x080fe400078e02ff */
[----:B------:R-:W2:Y:S01]  /*0b50*/  LDC R11, c[0x0][0x608] ;  /* 0x00018200ff0b7b82 */ /* 0x000ea20000000800 */
[----:B------:R-:W-:-:S04]  /*0b60*/  IMAD.WIDE.U32 R8, R5, R26, R16 ;  /* 0x0000001a05087225 */ /* 0x000fc800078e0010 */
[----:B------:R-:W-:-:S03]  /*0b70*/  IMAD R5, R5, R27, R0 ;  /* 0x0000001b05057224 */ /* 0x000fc600078e0200 */
[----:B------:R-:W3:Y:S01]  /*0b80*/  LDC R12, c[0x0][0x658] ;  /* 0x00019600ff0c7b82 */ /* 0x000ee20000000800 */
[----:B0-----:R-:W-:Y:S01]  /*0b90*/  ISETP.NE.U32.AND P0, PT, R20, RZ, PT ;  /* 0x000000ff1400720c */ /* 0x001fe20003f05070 */
[----:B------:R-:W-:Y:S02]  /*0ba0*/  IMAD.IADD R5, R9, 0x1, R5 ;  /* 0x0000000109057824 */ /* 0x000fe400078e0205 */
[----:B------:R-:W-:Y:S01]  /*0bb0*/  IMAD.MOV.U32 R9, RZ, RZ, -0x1 ;  /* 0xffffffffff097424 */ /* 0x000fe200078e00ff */
[----:B------:R-:W-:-:S03]  /*0bc0*/  ISETP.NE.AND.EX P0, PT, R21, RZ, PT, P0 ;  /* 0x000000ff1500720c */ /* 0x000fc60003f05300 */
[----:B------:R-:W0:Y:S01]  /*0bd0*/  LDC R15, c[0x0][0x600] ;  /* 0x00018000ff0f7b82 */ /* 0x000e220000000800 */
[-CC-:B-1----:R-:W-:Y:S02]  /*0be0*/  SHF.R.U64 R13, R8, R6.reuse, R5.reuse ;  /* 0x00000006080d7219 */ /* 0x182fe40000001205 */
[----:B------:R-:W-:-:S05]  /*0bf0*/  SHF.R.U32.HI R0, RZ, R6, R5 ;  /* 0x00000006ff007219 */ /* 0x000fca0000011605 */
[----:B------:R-:W1:Y:S01]  /*0c00*/  LDC R14, c[0x0][0x648] ;  /* 0x00019200ff0e7b82 */ /* 0x000e620000000800 */
[-CC-:B--2---:R-:W-:Y:S02]  /*0c10*/  SHF.R.U64 R27, R13, R11.reuse, R0.reuse ;  /* 0x0000000b0d1b7219 */ /* 0x184fe40000001200 */
[----:B------:R-:W-:-:S05]  /*0c20*/  SHF.R.U32.HI R5, RZ, R11, R0 ;  /* 0x0000000bff057219 */ /* 0x000fca0000011600 */
[----:B------:R-:W2:Y:S01]  /*0c30*/  LDC R26, c[0x0][0x638] ;  /* 0x00018e00ff1a7b82 */ /* 0x000ea20000000800 */
[-CC-:B---3--:R-:W-:Y:S02]  /*0c40*/  SHF.R.U64 R24, R27, R12.reuse, R5.reuse ;  /* 0x0000000c1b187219 */ /* 0x188fe40000001205 */
[-C--:B------:R-:W-:Y:S02]  /*0c50*/  SHF.L.U32 R0, R9, R12.reuse, RZ ;  /* 0x0000000c09007219 */ /* 0x080fe400000006ff */
[----:B------:R-:W-:Y:S01]  /*0c60*/  SHF.R.U32.HI R5, RZ, R12, R5 ;  /* 0x0000000cff057219 */ /* 0x000fe20000011605 */
[----:B------:R-:W-:Y:S01]  /*0c70*/  IMAD.MOV.U32 R4, RZ, RZ, R24 ;  /* 0x000000ffff047224 */ /* 0x000fe200078e0018 */
[----:B------:R-:W-:Y:S01]  /*0c80*/  LOP3.LUT R10, RZ, R0, RZ, 0x33, !PT ;  /* 0x00000000ff0a7212 */ /* 0x000fe200078e33ff */
[----:B------:R-:W3:Y:S01]  /*0c90*/  LDC R25, c[0x0][0x610] ;  /* 0x00018400ff197b82 */ /* 0x000ee20000000800 */
[----:B------:R-:W-:Y:S05]  /*0ca0*/  @!P0 BRA `(.L_x_10) ;  /* 0x0000000000288947 */ /* 0x000fea0003800000 */
[----:B------:R-:W4:Y:S02]  /*0cb0*/  LDC R9, c[0x0][0x64c] ;  /* 0x00019300ff097b82 */ /* 0x000f240000000800 */
[----:B----4-:R-:W-:-:S05]  /*0cc0*/  IADD3 R9, P0, R24, R9, RZ ;  /* 0x0000000918097210 */ /* 0x010fca0007f1e0ff */
        /* <DEDUP_REMOVED lines=8> */
.L_x_10:
[----:B-1----:R-:W-:Y:S01]  /*0d50*/  SHF.R.U64 R4, R4, R14, R5 ;  /* 0x0000000e04047219 */ /* 0x002fe20000001205 */
[----:B0-----:R-:W-:Y:S01]  /*0d60*/  VIADD R6, R15, 0xffffffff ;  /* 0xffffffff0f067836 */ /* 0x001fe20000000000 */
[----:B------:R-:W-:Y:S01]  /*0d70*/  SHF.L.U32 R0, R23, R12, RZ ;  /* 0x0000000c17007219 */ /* 0x000fe200000006ff */
[----:B------:R-:W-:Y:S01]  /*0d80*/  IMAD.MOV.U32 R23, RZ, RZ, R28 ;  /* 0x000000ffff177224 */ /* 0x000fe200078e001c */
[----:B------:R-:W-:Y:S01]  /*0d90*/  LOP3.LUT R5, R27, R10, RZ, 0xc0, !PT ;  /* 0x0000000a1b057212 */ /* 0x000fe200078ec0ff */
[----:B------:R-:W-:Y:S01]  /*0da0*/  IMAD.MOV R7, RZ, RZ, -R4 ;  /* 0x000000ffff077224 */ /* 0x000fe200078e0a04 */
[----:B------:R-:W-:Y:S02]  /*0db0*/  SEL R3, R3, R30, !P1 ;  /* 0x0000001e03037207 */ /* 0x000fe40004800000 */
[----:B------:R-:W-:Y:S01]  /*0dc0*/  LOP3.LUT R6, R13, R6, RZ, 0xc0, !PT ;  /* 0x000000060d067212 */ /* 0x000fe200078ec0ff */
[----:B------:R-:W-:Y:S02]  /*0dd0*/  IMAD R4, R0, R4, R5 ;  /* 0x0000000400047224 */ /* 0x000fe400078e0205 */
[----:B--2---:R-:W-:-:S02]  /*0de0*/  IMAD R0, R7, R26, R24 ;  /* 0x0000001a07007224 */ /* 0x004fc400078e0218 */
[----:B---3--:R-:W-:Y:S02]  /*0df0*/  IMAD R3, R4, R25, R3 ;  /* 0x0000001904037224 */ /* 0x008fe400078e0203 */
[----:B------:R-:W-:Y:S02]  /*0e00*/  IMAD R154, R0, R15, R6 ;  /* 0x0000000f009a7224 */ /* 0x000fe400078e0206 */
[----:B------:R-:W-:-:S03]  /*0e10*/  IMAD.MOV.U32 R4, RZ, RZ, 0x1 ;  /* 0x00000001ff047424 */ /* 0x000fc600078e00ff */
[----:B------:R-:W-:Y:S02]  /*0e20*/  SEL R153, R154, R3, !P1 ;  /* 0x000000039a997207 */ /* 0x000fe40004800000 */
[----:B------:R-:W-:Y:S02]  /*0e30*/  PRMT R0, R4, 0x7610, R0 ;  /* 0x0000761004007816 */ /* 0x000fe40000000000 */
[----:B------:R-:W-:-:S07]  /*0e40*/  SEL R154, R3, R154, !P1 ;  /* 0x0000009a039a7207 */ /* 0x000fce0004800000 */
.L_x_8:
[----:B------:R-:W-:-:S08]  /*0e50*/  NOP ;  /* 0x0000000000007918 */ /* 0x000fd00000000000 */
[----:B------:R-:W0:Y:S02]  /*0e60*/  USETMAXREG.TRY_ALLOC.CTAPOOL UP0, 0xe8 ;  /* 0x000000e8000079c8 */ /* 0x000e240008000600 */
[----:B0-----:R-:W-:-:S13]  /*0e70*/  PLOP3.LUT P0, PT, PT, PT, UP0, 0x80, 0x0 ;  /* 0x000000000000781c */ /* 0x001fda0003f0f008 */
[----:B------:R-:W-:Y:S05]  /*0e80*/  @!P0 BRA `(.L_x_8) ;  /* 0xfffffffc00f08947 */ /* 0x000fea000383ffff */
[----:B------:R-:W-:Y:S01]  /*0e90*/  ULDC.64 UR4, c[0x0][0x598] ;  /* 0x0001660000047ab9 */ /* 0x000fe20000000a00 */
[----:B------:R-:W-:Y:S01]  /*0ea0*/  ULDC.64 UR36, c[0x0][0x208] ;  /* 0x0000820000247ab9 */ /* 0x000fe20000000a00 */
[----:B------:R-:W-:-:S04]  /*0eb0*/  ISETP.NE.U32.AND P0, PT, RZ, UR4, PT ;  /* 0x00000004ff007c0c */ /* 0x000fc8000bf05070 */
[----:B------:R-:W-:-:S13]  /*0ec0*/  ISETP.NE.AND.EX P0, PT, RZ, UR5, PT, P0 ;  /* 0x00000005ff007c0c */ /* 0x000fda000bf05300 */
[----:B------:R-:W-:Y:S05]  /*0ed0*/  @!P0 BRA `(.L_x_11) ;  /* 0x00000000001c8947 */ /* 0x000fea0003800000 */
[----:B------:R-:W0:Y:S02]  /*0ee0*/  LDC.64 R4, c[0x0][0x598] ;  /* 0x00016600ff047b82 */ /* 0x000e240000000a00 */
[----:B0-----:R-:W2:Y:S02]  /*0ef0*/  LDG.E.64 R4, desc[UR36][R4.64] ;  /* 0x0000002404047981 */ /* 0x001ea4000c1e1b00 */
[----:B--2---:R-:W-:-:S04]  /*0f00*/  ISETP.NE.U32.AND P0, PT, R4, RZ, PT ;  /* 0x000000ff0400720c */ /* 0x004fc80003f05070 */
[----:B------:R-:W-:-:S13]  /*0f10*/  ISETP.NE.AND.EX P0, PT, R5, RZ, PT, P0 ;  /* 0x000000ff0500720c */ /* 0x000fda0003f05300 */
[----:B------:R-:W-:Y:S05]  /*0f20*/  @!P0 BRA `(.L_x_11) ;  /* 0x0000000000088947 */ /* 0x000fea0003800000 */
[----:B------:R0:W5:Y:S01]  /*0f30*/  LD.E R155, desc[UR36][R4.64] ;  /* 0x00000024049b7980 */ /* 0x000162000c101900 */
[----:B------:R-:W-:Y:S05]  /*0f40*/  BRA `(.L_x_12) ;  /* 0x0000000000247947 */ /* 0x000fea0003800000 */
.L_x_11:
[----:B------:R-:W-:Y:S02]  /*0f50*/  ULDC.64 UR4, c[0x0][0x588] ;  /* 0x0001620000047ab9 */ /* 0x000fe40000000a00 */
[----:B------:R-:W-:-:S04]  /*0f60*/  ISETP.NE.U32.AND P0, PT, RZ, UR4, PT ;  /* 0x00000004ff007c0c */ /* 0x000fc8000bf05070 */
[----:B------:R-:W-:-:S13]  /*0f70*/  ISETP.NE.AND.EX P0, PT, RZ, UR5, PT, P0 ;  /* 0x00000005ff007c0c */ /* 0x000fda000bf05300 */
[----:B------:R-:W-:Y:S05]  /*0f80*/  @!P0 BRA `(.L_x_13) ;  /* 0x00000000000c8947 */ /* 0x000fea0003800000 */
[----:B------:R-:W0:Y:S02]  /*0f90*/  LDC.64 R4, c[0x0][0x588] ;  /* 0x00016200ff047b82 */ /* 0x000e240000000a00 */
[----:B0-----:R1:W5:Y:S01]  /*0fa0*/  LDG.E R155, desc[UR36][R4.64] ;  /* 0x00000024049b7981 */ /* 0x001362000c1e1900 */
[----:B------:R-:W-:Y:S05]  /*0fb0*/  BRA `(.L_x_12) ;  /* 0x0000000000087947 */ /* 0x000fea0003800000 */
.L_x_13:
[----:B------:R-:W-:Y:S02]  /*0fc0*/  ULDC UR4, c[0x0][0x580] ;  /* 0x0001600000047ab9 */ /* 0x000fe40000000800 */
[----:B------:R-:W-:-:S07]  /*0fd0*/  IMAD.U32 R155, RZ, RZ, UR4 ;  /* 0x00000004ff9b7e24 */ /* 0x000fce000f8e00ff */
.L_x_12:
[----:B------:R-:W-:Y:S02]  /*0fe0*/  ULDC.64 UR4, c[0x0][0x5a0] ;  /* 0x0001680000047ab9 */ /* 0x000fe40000000a00 */
[----:B------:R-:W-:-:S04]  /*0ff0*/  ISETP.NE.U32.AND P0, PT, RZ, UR4, PT ;  /* 0x00000004ff007c0c */ /* 0x000fc8000bf05070 */
[----:B------:R-:W-:-:S13]  /*1000*/  ISETP.NE.AND.EX P0, PT, RZ, UR5, PT, P0 ;  /* 0x00000005ff007c0c */ /* 0x000fda000bf05300 */
[----:B------:R-:W-:Y:S05]  /*1010*/  @!P0 BRA `(.L_x_14) ;  /* 0x00000000001c8947 */ /* 0x000fea0003800000 */
[----:B01----:R-:W0:Y:S02]  /*1020*/  LDC.64 R4, c[0x0][0x5a0] ;  /* 0x00016800ff047b82 */ /* 0x003e240000000a00 */
[----:B0-----:R-:W2:Y:S02]  /*1030*/  LDG.E.64 R4, desc[UR36][R4.64] ;  /* 0x0000002404047981 */ /* 0x001ea4000c1e1b00 */
[----:B--2---:R-:W-:-:S04]  /*1040*/  ISETP.NE.U32.AND P0, PT, R4, RZ, PT ;  /* 0x000000ff0400720c */ /* 0x004fc80003f05070 */
[----:B------:R-:W-:-:S13]  /*1050*/  ISETP.NE.AND.EX P0, PT, R5, RZ, PT, P0 ;  /* 0x000000ff0500720c */ /* 0x000fda0003f05300 */
[----:B------:R-:W-:Y:S05]  /*1060*/  @!P0 BRA `(.L_x_14) ;  /* 0x0000000000088947 */ /* 0x000fea0003800000 */
[----:B------:R0:W5:Y:S01]  /*1070*/  LD.E R156, desc[UR36][R4.64] ;  /* 0x00000024049c7980 */ /* 0x000162000c101900 */
[----:B------:R-:W-:Y:S05]  /*1080*/  BRA `(.L_x_15) ;  /* 0x0000000000247947 */ /* 0x000fea0003800000 */
.L_x_14:
[----:B------:R-:W-:Y:S02]  /*1090*/  ULDC.64 UR4, c[0x0][0x590] ;  /* 0x0001640000047ab9 */ /* 0x000fe40000000a00 */
[----:B------:R-:W-:-:S04]  /*10a0*/  ISETP.NE.U32.AND P0, PT, RZ, UR4, PT ;  /* 0x00000004ff007c0c */ /* 0x000fc8000bf05070 */
[----:B------:R-:W-:-:S13]  /*10b0*/  ISETP.NE.AND.EX P0, PT, RZ, UR5, PT, P0 ;  /* 0x00000005ff007c0c */ /* 0x000fda000bf05300 */
[----:B------:R-:W-:Y:S05]  /*10c0*/  @!P0 BRA `(.L_x_16) ;  /* 0x00000000000c8947 */ /* 0x000fea0003800000 */
[----:B------:R-:W2:Y:S02]  /*10d0*/  LDC.64 R156, c[0x0][0x590] ;  /* 0x00016400ff9c7b82 */ /* 0x000ea40000000a00 */
[----:B--2---:R2:W5:Y:S01]  /*10e0*/  LDG.E R156, desc[UR36][R156.64] ;  /* 0x000000249c9c7981 */ /* 0x004562000c1e1900 */
[----:B------:R-:W-:Y:S05]  /*10f0*/  BRA `(.L_x_15) ;  /* 0x0000000000087947 */ /* 0x000fea0003800000 */
.L_x_16:
[----:B------:R-:W-:Y:S02]  /*1100*/  ULDC UR4, c[0x0][0x584] ;  /* 0x0001610000047ab9 */ /* 0x000fe40000000800 */
[----:B------:R-:W-:-:S07]  /*1110*/  IMAD.U32 R156, RZ, RZ, UR4 ;  /* 0x00000004ff9c7e24 */ /* 0x000fce000f8e00ff */
.L_x_15:
[----:B------:R-:W-:-:S13]  /*1120*/  LOP3.LUT P0, RZ, R0, 0xff, RZ, 0xc0, !PT ;  /* 0x000000ff00ff7812 */ /* 0x000fda000780c0ff */
[----:B------:R-:W-:Y:S05]  /*1130*/  @!P0 EXIT ;  /* 0x000000000000894d */ /* 0x000fea0003800000 */
[----:B------:R-:W-:Y:S01]  /*1140*/  ULDC UR4, c[0x0][0x28c] ;  /* 0x0000a30000047ab9 */ /* 0x000fe20000000800 */
[----:B--2---:R-:W-:Y:S01]  /*1150*/  LOP3.LUT R157, R19, 0x1, RZ, 0xfc, !PT ;  /* 0x00000001139d7812 */ /* 0x004fe200078efcff */
[----:B------:R-:W-:Y:S01]  /*1160*/  UIADD3 UR4, UR4, 0x7f, URZ ;  /* 0x0000007f04047890 */ /* 0x000fe2000fffe03f */
[----:B------:R-:W-:Y:S01]  /*1170*/  UMOV UR38, URZ ;  /* 0x0000003f00267c82 */ /* 0x000fe20008000000 */
[----:B------:R-:W-:Y:S02]  /*1180*/  UMOV UR39, URZ ;  /* 0x0000003f00277c82 */ /* 0x000fe40008000000 */
[----:B------:R-:W-:-:S04]  /*1190*/  USHF.R.S32.HI UR5, URZ, 0x1f, UR4 ;  /* 0x0000001f3f057899 */ /* 0x000fc80008011404 */
[----:B------:R-:W-:-:S04]  /*11a0*/  ULEA.HI UR5, UR5, UR4, URZ, 0x7 ;  /* 0x0000000405057291 */ /* 0x000fc8000f8f383f */
[----:B------:R-:W-:-:S12]  /*11b0*/  USHF.R.S32.HI UR40, URZ, 0x7, UR5 ;  /* 0x000000073f287899 */ /* 0x000fd80008011405 */
.L_x_290:
[----:B------:R-:W-:Y:S01]  /*11c0*/  LOP3.LUT R0, R18, 0x80, RZ, 0xc0, !PT ;  /* 0x0000008012007812 */ /* 0x000fe200078ec0ff */
[----:B--2---:R-:W2:Y:S01]  /*11d0*/  S2UR UR7, SR_CgaCtaId ;  /* 0x00000000000779c3 */ /* 0x004ea20000008800 */
[----:B------:R-:W-:Y:S02]  /*11e0*/  UMOV UR6, 0x400 ;  /* 0x0000040000067882 */ /* 0x000fe40000000000 */
[----:B------:R-:W-:-:S06]  /*11f0*/  SHF.R.U32.HI R0, RZ, 0x7, R0 ;  /* 0x00000007ff007819 */ /* 0x000fcc0000011600 */
[----:B---3--:R-:W3:Y:S01]  /*1200*/  SHFL.IDX PT, R0, R0, RZ, 0x1f ;  /* 0x00001fff00007589 */ /* 0x008ee200000e0000 */
[----:B--2---:R-:W-:Y:S01]  /*1210*/  ULEA UR6, UR7, UR6, 0x18 ;  /* 0x0000000607067291 */ /* 0x004fe2000f8ec03f */
[----:B---3--:R-:W-:-:S13]  /*1220*/  R2UR UR4, R0 ;  /* 0x00000000000472ca */ /* 0x008fda00000e0000 */
[----:B------:R-:W-:-:S04]  /*1230*/  ULEA.HI UR5, UR4, UR4, URZ, 0x1 ;  /* 0x0000000404057291 */ /* 0x000fc8000f8f083f */
[----:B------:R-:W-:-:S04]  /*1240*/  ULOP3.LUT UR5, UR5, 0x7fffe, URZ, 0xc0, !UPT ;  /* 0x0007fffe05057892 */ /* 0x000fc8000f8ec03f */
[----:B------:R-:W-:-:S03]  /*1250*/  UIADD3 UR5, UR4, -UR5, URZ ;  /* 0x8000000504057290 */ /* 0x000fc6000fffe03f */
[----:B------:R-:W-:Y:S01]  /*1260*/  ULDC UR4, c[0x0][0x28c] ;  /* 0x0000a30000047ab9 */ /* 0x000fe20000000800 */
[----:B------:R-:W-:Y:S01]  /*1270*/  ULEA UR5, UR5, UR6, 0xd ;  /* 0x0000000605057291 */ /* 0x000fe2000f8e683f */
[----:B------:R-:W-:-:S03]  /*1280*/  ISETP.LT.AND P0, PT, RZ, UR4, PT ;  /* 0x00000004ff007c0c */ /* 0x000fc6000bf01270 */
[----:B------:R-:W-:-:S04]  /*1290*/  UIADD3 UR5, UR5, 0x100, URZ ;  /* 0x0000010005057890 */ /* 0x000fc8000fffe03f */
[----:B------:R-:W-:-:S04]  /*12a0*/  USHF.R.U32.HI UR5, URZ, 0x4, UR5 ;  /* 0x000000043f057899 */ /* 0x000fc80008011605 */
[----:B------:R-:W-:Y:S02]  /*12b0*/  ULOP3.LUT UR41, UR5, 0x3fff, URZ, 0xc0, !UPT ;  /* 0x00003fff05297892 */ /* 0x000fe4000f8ec03f */
[----:B-1--45:R-:W-:Y:S10]  /*12c0*/  @P0 BRA `(.L_x_17) ;  /* 0x0000000000400947 */ /* 0x032ff40003800000 */
[----:B------:R-:W-:Y:S01]  /*12d0*/  MOV R0, 0x0 ;  /* 0x0000000000007802 */ /* 0x000fe20000000f00 */
[----:B------:R-:W-:Y:S01]  /*12e0*/  ULDC.64 UR4, c[0x4][0x68] ;  /* 0x01001a0000047ab9 */ /* 0x000fe20000000a00 */
[----:B------:R-:W-:Y:S01]  /*12f0*/  ULDC.64 UR6, c[0x4][0x8] ;  /* 0x0100020000067ab9 */ /* 0x000fe20000000a00 */
[----:B01----:R-:W-:Y:S01]  /*1300*/  IMAD.U32 R4, RZ, RZ, UR4 ;  /* 0x00000004ff047e24 */ /* 0x003fe2000f8e00ff */
[----:B------:R0:W1:Y:S01]  /*1310*/  LDC.64 R14, c[0x4][R0] ;  /* 0x01000000000e7b82 */ /* 0x0000620000000a00 */
[----:B------:R-:W-:Y:S01]  /*1320*/  IMAD.U32 R5, RZ, RZ, UR5 ;  /* 0x00000005ff057e24 */ /* 0x000fe2000f8e00ff */
[----:B------:R-:W-:Y:S01]  /*1330*/  ULDC.64 UR4, c[0x4][0x70] ;  /* 0x01001c0000047ab9 */ /* 0x000fe20000000a00 */
[----:B------:R-:W-:Y:S02]  /*1340*/  IMAD.U32 R10, RZ, RZ, UR6 ;  /* 0x00000006ff0a7e24 */ /* 0x000fe4000f8e00ff */
[----:B------:R-:W-:Y:S02]  /*1350*/  IMAD.U32 R6, RZ, RZ, UR4 ;  /* 0x00000004ff067e24 */ /* 0x000fe4000f8e00ff */
[----:B------:R-:W-:-:S02]  /*1360*/  IMAD.U32 R7, RZ, RZ, UR5 ;  /* 0x00000005ff077e24 */ /* 0x000fc4000f8e00ff */
[----:B------:R-:W-:Y:S02]  /*1370*/  IMAD.U32 R11, RZ, RZ, UR7 ;  /* 0x00000007ff0b7e24 */ /* 0x000fe4000f8e00ff */
[----:B------:R-:W-:Y:S02]  /*1380*/  IMAD.MOV.U32 R8, RZ, RZ, 0x1e1 ;  /* 0x000001e1ff087424 */ /* 0x000fe400078e00ff */
[----:B------:R-:W-:Y:S02]  /*1390*/  IMAD.MOV.U32 R12, RZ, RZ, 0x1 ;  /* 0x00000001ff0c7424 */ /* 0x000fe400078e00ff */
[----:B0-----:R-:W-:-:S07]  /*13a0*/  IMAD.MOV.U32 R13, RZ, RZ, RZ ;  /* 0x000000ffff0d7224 */ /* 0x001fce00078e00ff */
[----:B------:R-:W-:-:S07]  /*13b0*/  LEPC R20, `(.L_x_17) ;  /* 0x000000001014794e */ /* 0x000fce0000000000 */
[----:B-1---5:R-:W-:Y:S05]  /*13c0*/  CALL.ABS.NOINC R14 ;  /* 0x000000000e007343 */ /* 0x022fea0003c00000 */
.L_x_17:
[----:B------:R-:W-:-:S13]  /*13d0*/  ISETP.NE.AND P0, PT, R157, 0x3, PT ;  /* 0x000000039d00780c */ /* 0x000fda0003f05270 */
[----:B------:R-:W-:Y:S05]  /*13e0*/  @!P0 BRA `(.L_x_18) ;  /* 0x0000000000048947 */ /* 0x000fea0003800000 */
[----:B------:R-:W-:Y:S01]  /*13f0*/  BPT.TRAP 0x1 ;  /* 0x000000040000795c */ /* 0x000fe20000300000 */
.L_x_18:
[----:B------:R-:W2:Y:S01]  /*1400*/  S2UR UR5, SR_CgaCtaId ;  /* 0x00000000000579c3 */ /* 0x000ea20000008800 */
[----:B------:R-:W-:Y:S01]  /*1410*/  UMOV UR4, 0x400 ;  /* 0x0000040000047882 */ /* 0x000fe20000000000 */
[----:B------:R-:W-:Y:S02]  /*1420*/  IMAD.U32 R0, RZ, RZ, UR38 ;  /* 0x00000026ff007e24 */ /* 0x000fe4000f8e00ff */
[----:B------:R-:W-:-:S03]  /*1430*/  IMAD.U32 R3, RZ, RZ, UR39 ;  /* 0x00000027ff037e24 */ /* 0x000fc6000f8e00ff */
[----:B------:R-:W-:Y:S01]  /*1440*/  SHF.L.U32 R0, R0, 0x1f, RZ ;  /* 0x0000001f00007819 */ /* 0x000fe200000006ff */
[----:B--2---:R-:W-:-:S06]  /*1450*/  ULEA UR4, UR5, UR4, 0x18 ;  /* 0x0000000405047291 */ /* 0x004fcc000f8ec03f */
[----:B------:R-:W-:-:S04]  /*1460*/  IMAD.U32 R6, RZ, RZ, UR4 ;  /* 0x00000004ff067e24 */ /* 0x000fc8000f8e00ff */
[----:B------:R-:W-:-:S04]  /*1470*/  IMAD R3, R3, 0x8, R6 ;  /* 0x0000000803037824 */ /* 0x000fc800078e0206 */
[----:B------:R2:W3:Y:S01]  /*1480*/  SYNCS.PHASECHK.TRANS64.TRYWAIT P1, [R3+URZ], R0 ;  /* 0x00000000030075a7 */ /* 0x0004e2000802017f */
[----:B------:R-:W-:Y:S05]  /*1490*/  @!P0 BRA `(.L_x_19) ;  /* 0x0000000000048947 */ /* 0x000fea0003800000 */
[----:B------:R-:W-:Y:S01]  /*14a0*/  BPT.TRAP 0x1 ;  /* 0x000000040000795c */ /* 0x000fe20000300000 */
.L_x_19:
[----:B---3--:R-:W-:Y:S05]  /*14b0*/  @P1 BRA `(.L_x_20) ;  /* 0x0000000000081947 */ /* 0x008fea0003800000 */
[----:B------:R-:W3:Y:S02]  /*14c0*/  SYNCS.PHASECHK.TRANS64.TRYWAIT P1, [R3+URZ], R0 ;  /* 0x00000000030075a7 */ /* 0x000ee4000802017f */
[----:B---3--:R-:W-:Y:S05]  /*14d0*/  @!P1 BRA `(.L_x_21) ;  /* 0x000000a400c49947 */ /* 0x008fea0003800000 */
.L_x_20:
[----:B------:R-:W-:-:S04]  /*14e0*/  UISETP.LT.AND UP0, UPT, UR40, 0x1, UPT ;  /* 0x000000012800788c */ /* 0x000fc8000bf01270 */
[----:B------:R-:W-:-:S06]  /*14f0*/  USEL UR4, UR40, 0x1, UP0 ;  /* 0x0000000128047887 */ /* 0x000fcc0008000000 */
[----:B--23--:R-:W-:Y:S01]  /*1500*/  IMAD.U32 R0, RZ, RZ, UR4 ;  /* 0x00000004ff007e24 */ /* 0x00cfe2000f8e00ff */
[----:B------:R-:W-:Y:S05]  /*1510*/  WARPSYNC.ALL ;  /* 0x0000000000007948 */ /* 0x000fea0003800000 */
[----:B------:R-:W-:-:S04]  /*1520*/  IADD3 R0, -R0, UR40, RZ ;  /* 0x0000002800007c10 */ /* 0x000fc8000fffe1ff */
[----:B------:R-:W-:Y:S02]  /*1530*/  ISETP.GE.AND P1, PT, R0, 0x1, PT ;  /* 0x000000010000780c */ /* 0x000fe40003f26270 */
[----:B------:R-:W-:Y:S01]  /*1540*/  R2UR UR4, R6 ;  /* 0x00000000060472ca */ /* 0x000fe200000e0000 */
[----:B------:R-:W-:Y:S01]  /*1550*/  WARPGROUP.ARRIVE ;  /* 0x00000000000079c5 */ /* 0x000fe20000000000 */
[----:B------:R-:W-:Y:S01]  /*1560*/  UMOV UR9, 0x40000040 ;  /* 0x4000004000097882 */ /* 0x000fe20000000000 */
[----:B------:R-:W-:-:S10]  /*1570*/  UMOV UR11, 0x40000040 ;  /* 0x40000040000b7882 */ /* 0x000fd40000000000 */
[----:B------:R-:W-:-:S04]  /*1580*/  UIADD3 UR4, UR4, 0x10100, URZ ;  /* 0x0001010004047890 */ /* 0x000fc8000fffe03f */
[----:B------:R-:W-:-:S04]  /*1590*/  USHF.R.U32.HI UR4, URZ, 0x4, UR4 ;  /* 0x000000043f047899 */ /* 0x000fc80008011604 */
[----:B------:R-:W-:Y:S02]  /*15a0*/  ULOP3.LUT UR5, UR4, 0x3fff, URZ, 0xc0, !UPT ;  /* 0x00003fff04057892 */ /* 0x000fe4000f8ec03f */
[----:B------:R-:W-:Y:S02]  /*15b0*/  ULOP3.LUT UR4, UR41, 0x10000, URZ, 0xfc, !UPT ;  /* 0x0001000029047892 */ /* 0x000fe4000f8efc3f */
[----:B------:R-:W-:Y:S02]  /*15c0*/  ULOP3.LUT UR5, UR5, 0x10000, URZ, 0xfc, !UPT ;  /* 0x0001000005057892 */ /* 0x000fe4000f8efc3f */
[----:B------:R-:W-:Y:S02]  /*15d0*/  ULEA UR6, UR39, UR4, 0xb ;  /* 0x0000000427067291 */ /* 0x000fe4000f8e583f */
[----:B------:R-:W-:-:S05]  /*15e0*/  ULEA UR7, UR39, UR5, 0xc ;  /* 0x0000000527077291 */ /* 0x000fca000f8e603f */
[----:B------:R-:W-:Y:S02]  /*15f0*/  UMOV UR8, UR6 ;  /* 0x0000000600087c82 */ /* 0x000fe40008000000 */
[----:B------:R-:W-:Y:S02]  /*1600*/  UMOV UR10, UR7 ;  /* 0x00000007000a7c82 */ /* 0x000fe40008000000 */
[----:B------:R-:W-:Y:S01]  /*1610*/  HGMMA.64x256x16.F32 R24, gdesc[UR8], RZ, !UPT, gsb0 ;  /* 0x03e00000081879f0 */ /* 0x000fe2000c0008ff */
[----:B------:R-:W-:Y:S02]  /*1620*/  UIADD3 UR8, UR6, 0x2, URZ ;  /* 0x0000000206087890 */ /* 0x000fe4000fffe03f */
[----:B------:R-:W-:Y:S01]  /*1630*/  UIADD3 UR10, UR7, 0x2, URZ ;  /* 0x00000002070a7890 */ /* 0x000fe2000fffe03f */
[----:B------:R-:W-:Y:S01]  /*1640*/  UMOV UR9, 0x40000040 ;  /* 0x4000004000097882 */ /* 0x000fe20000000000 */
[----:B------:R-:W-:Y:S01]  /*1650*/  UMOV UR11, 0x40000040 ;  /* 0x40000040000b7882 */ /* 0x000fe20000000000 */
[----:B------:R-:W-:-:S02]  /*1660*/  WARPGROUP.DEPBAR.LE gsb0, 0x0 ;  /* 0x00008000000079c5 */ /* 0x000fc40000010000 */
[----:B------:R-:W-:-:S15]  /*1670*/  WARPGROUP.ARRIVE ;  /* 0x00000000000079c5 */ /* 0x000fde0000000000 */
[----:B------:R-:W-:-:S05]  /*1680*/  NOP ;  /* 0x0000000000007918 */ /* 0x000fca0000000000 */
[----:B------:R-:W-:Y:S01]  /*1690*/  HGMMA.64x256x16.F32 R24, gdesc[UR8], R24, gsb0 ;  /* 0x03e00000081879f0 */ /* 0x000fe20008000818 */
[----:B------:R-:W-:Y:S02]  /*16a0*/  UIADD3 UR8, UR6, 0x4, URZ ;  /* 0x0000000406087890 */ /* 0x000fe4000fffe03f */
[----:B------:R-:W-:Y:S01]  /*16b0*/  UIADD3 UR10, UR7, 0x4, URZ ;  /* 0x00000004070a7890 */ /* 0x000fe2000fffe03f */
[----:B------:R-:W-:Y:S01]  /*16c0*/  UMOV UR9, 0x40000040 ;  /* 0x4000004000097882 */ /* 0x000fe20000000000 */
[----:B------:R-:W-:Y:S01]  /*16d0*/  UMOV UR11, 0x40000040 ;  /* 0x40000040000b7882 */ /* 0x000fe20000000000 */
[----:B------:R-:W-:Y:S02]  /*16e0*/  WARPGROUP.DEPBAR.LE gsb0, 0x0 ;  /* 0x00008000000079c5 */ /* 0x000fe40000010000 */
        /* <DEDUP_REMOVED lines=42> */
[----:B------:R-:W-:Y:S03]  /*1990*/  HGMMA.64x256x16.F32 R24, gdesc[UR8], R24, gsb0 ;  /* 0x03e00000081879f0 */ /* 0x000fe60008000818 */
[----:B------:R-:W-:Y:S02]  /*19a0*/  WARPGROUP.DEPBAR.LE gsb0, 0x0 ;  /* 0x00008000000079c5 */ /* 0x000fe40000010000 */
[----:B------:R-:W-:Y:S05]  /*19b0*/  @!P1 BRA `(.L_x_22) ;  /* 0x0000000400b09947 */ /* 0x000fea0003800000 */
[----:B------:R-:W-:Y:S02]  /*19c0*/  UIADD3 UR6, UR39, 0x1, URZ ;  /* 0x0000000127067890 */ /* 0x000fe4000fffe03f */
[----:B------:R-:W-:Y:S02]  /*19d0*/  IMAD.U32 R3, RZ, RZ, UR39 ;  /* 0x00000027ff037e24 */ /* 0x000fe4000f8e00ff */
[----:B------:R-:W-:-:S04]  /*19e0*/  UISETP.NE.AND UP0, UPT, UR6, 0x2, UPT ;  /* 0x000000020600788c */ /* 0x000fc8000bf05270 */
[----:B------:R-:W-:Y:S02]  /*19f0*/  USEL UR7, URZ, 0x1, UP0 ;  /* 0x000000013f077887 */ /* 0x000fe40008000000 */
[----:B------:R-:W-:Y:S02]  /*1a00*/  USEL UR6, UR6, URZ, UP0 ;  /* 0x0000003f06067287 */ /* 0x000fe40008000000 */
[----:B------:R-:W-:-:S06]  /*1a10*/  ULOP3.LUT UR7, UR38, UR7, URZ, 0x3c, !UPT ;  /* 0x0000000726077292 */ /* 0x000fcc000f8e3c3f */
[----:B------:R-:W-:-:S07]  /*1a20*/  IMAD.U32 R7, RZ, RZ, UR7 ;  /* 0x00000007ff077e24 */ /* 0x000fce000f8e00ff */
.L_x_29:
[----:B------:R-:W-:Y:S05]  /*1a30*/  @!P0 BRA `(.L_x_23) ;  /* 0x0000000000048947 */ /* 0x000fea0003800000 */
[----:B------:R-:W-:Y:S01]  /*1a40*/  BPT.TRAP 0x1 ;  /* 0x000000040000795c */ /* 0x000fe20000300000 */
.L_x_23:
[----:B------:R-:W2:Y:S01]  /*1a50*/  S2UR UR8, SR_CgaCtaId ;  /* 0x00000000000879c3 */ /* 0x000ea20000008800 */
[----:B------:R-:W-:Y:S01]  /*1a60*/  UMOV UR7, 0x400 ;  /* 0x0000040000077882 */ /* 0x000fe20000000000 */
[----:B01----:R-:W-:Y:S01]  /*1a70*/  IMAD.U32 R5, RZ, RZ, UR6 ;  /* 0x00000006ff057e24 */ /* 0x003fe2000f8e00ff */
[----:B------:R-:W-:Y:S01]  /*1a80*/  SHF.L.U32 R4, R7, 0x1f, RZ ;  /* 0x0000001f07047819 */ /* 0x000fe200000006ff */
[----:B--2---:R-:W-:-:S06]  /*1a90*/  ULEA UR7, UR8, UR7, 0x18 ;  /* 0x0000000708077291 */ /* 0x004fcc000f8ec03f */
[----:B------:R-:W-:-:S04]  /*1aa0*/  IMAD.U32 R6, RZ, RZ, UR7 ;  /* 0x00000007ff067e24 */ /* 0x000fc8000f8e00ff */
[----:B------:R-:W-:-:S04]  /*1ab0*/  IMAD R5, R5, 0x8, R6 ;  /* 0x0000000805057824 */ /* 0x000fc800078e0206 */
[----:B------:R0:W1:Y:S01]  /*1ac0*/  SYNCS.PHASECHK.TRANS64.TRYWAIT P1, [R5+URZ], R4 ;  /* 0x00000004050075a7 */ /* 0x000062000802017f */
[----:B------:R-:W-:Y:S05]  /*1ad0*/  @!P0 BRA `(.L_x_24) ;  /* 0x0000000000048947 */ /* 0x000fea0003800000 */
[----:B------:R-:W-:Y:S01]  /*1ae0*/  BPT.TRAP 0x1 ;  /* 0x000000040000795c */ /* 0x000fe20000300000 */
.L_x_24:
[----:B-1----:R-:W-:Y:S05]  /*1af0*/  @P1 BRA `(.L_x_25) ;  /* 0x0000000000081947 */ /* 0x002fea0003800000 */
[----:B------:R-:W1:Y:S02]  /*1b00*/  SYNCS.PHASECHK.TRANS64.TRYWAIT P1, [R5+URZ], R4 ;  /* 0x00000004050075a7 */ /* 0x000e64000802017f */
[----:B-1----:R-:W-:Y:S05]  /*1b10*/  @!P1 BRA `(.L_x_26) ;  /* 0x000000a000489947 */ /* 0x002fea0003800000 */
.L_x_25:
[----:B------:R-:W-:Y:S01]  /*1b20*/  ULEA UR7, UR6, UR4, 0xb ;  /* 0x0000000406077291 */ /* 0x000fe2000f8e583f */
[----:B------:R-:W-:Y:S01]  /*1b30*/  WARPGROUP.ARRIVE ;  /* 0x00000000000079c5 */ /* 0x000fe20000000000 */
[----:B------:R-:W-:Y:S01]  /*1b40*/  ULEA UR12, UR6, UR5, 0xc ;  /* 0x00000005060c7291 */ /* 0x000fe2000f8e603f */
[----:B------:R-:W-:Y:S01]  /*1b50*/  UMOV UR9, 0x40000040 ;  /* 0x4000004000097882 */ /* 0x000fe20000000000 */
[----:B------:R-:W-:-:S03]  /*1b60*/  UMOV UR11, 0x40000040 ;  /* 0x40000040000b7882 */ /* 0x000fc60000000000 */
[----:B------:R-:W-:Y:S02]  /*1b70*/  UMOV UR8, UR7 ;  /* 0x0000000700087c82 */ /* 0x000fe40008000000 */
[----:B------:R-:W-:Y:S02]  /*1b80*/  UMOV UR10, UR12 ;  /* 0x0000000c000a7c82 */ /* 0x000fe40008000000 */
[----:B------:R-:W-:Y:S01]  /*1b90*/  HGMMA.64x256x16.F32 R24, gdesc[UR8], R24, gsb0 ;  /* 0x03e00000081879f0 */ /* 0x000fe20008000818 */
        /* <DEDUP_REMOVED lines=58> */
[----:B------:R-:W-:Y:S01]  /*1f40*/  BPT.TRAP 0x1 ;  /* 0x000000040000795c */ /* 0x000fe20000300000 */
.L_x_27:
[----:B------:R-:W-:-:S13]  /*1f50*/  ISETP.NE.AND P1, PT, R22, RZ, PT ;  /* 0x000000ff1600720c */ /* 0x000fda0003f25270 */
[----:B01----:R-:W-:-:S04]  /*1f60*/  @P1 IMAD R4, R3, 0x8, R6 ;  /* 0x0000000803041824 */ /* 0x003fc800078e0206 */
[----:B------:R-:W-:-:S05]  /*1f70*/  @P1 VIADD R5, R4, 0x10 ;  /* 0x0000001004051836 */ /* 0x000fca0000000000 */
[----:B------:R-:W-:-:S04]  /*1f80*/  @P1 PRMT R5, R152, 0x654, R5 ;  /* 0x0000065498051816 */ /* 0x000fc80000000005 */
[----:B------:R0:W-:Y:S01]  /*1f90*/  @P1 SYNCS.ARRIVE.TRANS64.RED.A1T0 RZ, [R5+URZ], RZ ;  /* 0x000000ff05ff19a7 */ /* 0x0001e2000810043f */
[----:B------:R-:W-:-:S13]  /*1fa0*/  ISETP.GT.U32.AND P1, PT, R19, 0x1, PT ;  /* 0x000000011300780c */ /* 0x000fda0003f24070 */
[----:B0-----:R-:W-:Y:S05]  /*1fb0*/  @P1 BRA `(.L_x_28) ;  /* 0x0000000000041947 */ /* 0x001fea0003800000 */
[----:B------:R-:W-:Y:S01]  /*1fc0*/  BPT.TRAP 0x1 ;  /* 0x000000040000795c */ /* 0x000fe20000300000 */
.L_x_28:
[----:B------:R-:W-:Y:S01]  /*1fd0*/  UIADD3 UR6, UR6, 0x1, URZ ;  /* 0x0000000106067890 */ /* 0x000fe2000fffe03f */
[C---:B------:R-:W-:Y:S01]  /*1fe0*/  ISETP.GT.AND P2, PT, R0.reuse, 0x1, PT ;  /* 0x000000010000780c */ /* 0x040fe20003f44270 */
[----:B------:R-:W-:Y:S02]  /*1ff0*/  VIADD R3, R3, 0x1 ;  /* 0x0000000103037836 */ /* 0x000fe40000000000 */
[----:B------:R-:W-:Y:S01]  /*2000*/  UISETP.NE.AND UP0, UPT, UR6, 0x2, UPT ;  /* 0x000000020600788c */ /* 0x000fe2000bf05270 */
[----:B------:R-:W-:Y:S02]  /*2010*/  VIADD R0, R0, 0xffffffff ;  /* 0xffffffff00007836 */ /* 0x000fe40000000000 */
[C---:B------:R-:W-:Y:S01]  /*2020*/  ISETP.NE.AND P1, PT, R3.reuse, 0x2, PT ;  /* 0x000000020300780c */ /* 0x040fe20003f25270 */
[----:B------:R-:W-:Y:S02]  /*2030*/  USEL UR7, URZ, 0x1, UP0 ;  /* 0x000000013f077887 */ /* 0x000fe40008000000 */
[----:B------:R-:W-:Y:S01]  /*2040*/  USEL UR6, UR6, URZ, UP0 ;  /* 0x0000003f06067287 */ /* 0x000fe20008000000 */
[----:B------:R-:W-:-:S03]  /*2050*/  SEL R3, R3, RZ, P1 ;  /* 0x000000ff03037207 */ /* 0x000fc60000800000 */
[----:B------:R-:W-:Y:S01]  /*2060*/  LOP3.LUT R7, R7, UR7, RZ, 0x3c, !PT ;  /* 0x0000000707077c12 */ /* 0x000fe2000f8e3cff */
[----:B------:R-:W-:Y:S07]  /*2070*/  @P2 BRA `(.L_x_29) ;  /* 0xfffffff8006c2947 */ /* 0x000fee000383ffff */
.L_x_22:
[----:B------:R-:W2:Y:S02]  /*2080*/  LDC R0, c[0x0][0x28c] ;  /* 0x0000a300ff007b82 */ /* 0x000ea40000000800 */
[----:B--2---:R-:W-:-:S13]  /*2090*/  ISETP.GE.AND P1, PT, R0, 0x1, PT ;  /* 0x000000010000780c */ /* 0x004fda0003f26270 */
[----:B------:R-:W-:Y:S05]  /*20a0*/  @!P1 BRA `(.L_x_30) ;  /* 0x0000000000409947 */ /* 0x000fea0003800000 */
[----:B------:R-:W-:Y:S05]  /*20b0*/  @!P0 BRA `(.L_x_31) ;  /* 0x0000000000048947 */ /* 0x000fea0003800000 */
[----:B------:R-:W-:Y:S01]  /*20c0*/  BPT.TRAP 0x1 ;  /* 0x000000040000795c */ /* 0x000fe20000300000 */
.L_x_31:
[----:B------:R-:W-:Y:S01]  /*20d0*/  ISETP.NE.AND P0, PT, R22, RZ, PT ;  /* 0x000000ff1600720c */ /* 0x000fe20003f05270 */
[----:B------:R-:W-:-:S12]  /*20e0*/  UISETP.LT.AND UP1, UPT, UR40, 0x1, UPT ;  /* 0x000000012800788c */ /* 0x000fd8000bf21270 */
[----:B------:R-:W-:-:S05]  /*20f0*/  VOTEU.ANY UP0, P0 ;  /* 0x00000000003f7886 */ /* 0x000fca0000000100 */
[----:B------:R-:W-:-:S04]  /*2100*/  @UP0 USEL UR4, UR40, 0x1, UP1 ;  /* 0x0000000128040887 */ /* 0x000fc80008800000 */
[----:B------:R-:W-:-:S06]  /*2110*/  @UP0 UIADD3 UR4, UR39, UR40, -UR4 ;  /* 0x0000002827040290 */ /* 0x000fcc000fffe804 */
[----:B------:R-:W-:-:S04]  /*2120*/  IMAD.U32 R0, RZ, RZ, UR4 ;  /* 0x00000004ff007e24 */ /* 0x000fc8000f8e00ff */
[----:B------:R-:W-:-:S05]  /*2130*/  @P0 IMAD.SHL.U32 R0, R0, 0x8, RZ ;  /* 0x0000000800000824 */ /* 0x000fca00078e00ff */
[----:B------:R-:W-:-:S04]  /*2140*/  @P0 LOP3.LUT R0, R0, 0x8, RZ, 0xc0, !PT ;  /* 0x0000000800000812 */ /* 0x000fc800078ec0ff */
[----:B------:R-:W-:-:S04]  /*2150*/  @P0 IADD3 R3, R6, 0x10, R0 ;  /* 0x0000001006030810 */ /* 0x000fc80007ffe000 */
[----:B------:R-:W-:-:S04]  /*2160*/  @P0 PRMT R3, R152, 0x654, R3 ;  /* 0x0000065498030816 */ /* 0x000fc80000000003 */
[----:B------:R2:W-:Y:S01]  /*2170*/  @P0 SYNCS.ARRIVE.TRANS64.RED.A1T0 RZ, [R3+URZ], RZ ;  /* 0x000000ff03ff09a7 */ /* 0x0005e2000810043f */
[----:B------:R-:W-:-:S13]  /*2180*/  ISETP.GT.U32.AND P0, PT, R19, 0x1, PT ;  /* 0x000000011300780c */ /* 0x000fda0003f04070 */
[----:B--2---:R-:W-:Y:S05]  /*2190*/  @P0 BRA `(.L_x_30) ;  /* 0x0000000000040947 */ /* 0x004fea0003800000 */
[----:B------:R-:W-:Y:S01]  /*21a0*/  BPT.TRAP 0x1 ;  /* 0x000000040000795c */ /* 0x000fe20000300000 */
.L_x_30:
[----:B------:R-:W2:Y:S01]  /*21b0*/  LDC R6, c[0x0][0x288] ;  /* 0x0000a200ff067b82 */ /* 0x000ea20000000800 */
[--C-:B------:R-:W-:Y:S01]  /*21c0*/  SHF.R.U32.HI R0, RZ, 0x2, R18.reuse ;  /* 0x00000002ff007819 */ /* 0x100fe20000011612 */
[----:B------:R-:W-:Y:S01]  /*21d0*/  UIADD3 UR39, UR40, UR39, URZ ;  /* 0x0000002728277290 */ /* 0x000fe2000fffe03f */
[----:B01----:R-:W-:Y:S01]  /*21e0*/  SHF.R.U32.HI R5, RZ, 0x7, R18 ;  /* 0x00000007ff057819 */ /* 0x003fe20000011612 */
[----:B------:R-:W-:Y:S01]  /*21f0*/  ULDC UR8, c[0x0][0x284] ;  /* 0x0000a10000087ab9 */ /* 0x000fe20000000800 */
[----:B------:R-:W-:Y:S01]  /*2200*/  LOP3.LUT R4, R18, 0x60, RZ, 0xc0, !PT ;  /* 0x0000006012047812 */ /* 0x000fe200078ec0ff */
[----:B------:R-:W-:Y:S01]  /*2210*/  USHF.R.U32.HI UR4, URZ, 0x1, UR39 ;  /* 0x000000013f047899 */ /* 0x000fe20008011627 */
[----:B------:R-:W-:Y:S01]  /*2220*/  LOP3.LUT R3, R0, 0x7, RZ, 0xc0, !PT ;  /* 0x0000000700037812 */ /* 0x000fe200078ec0ff */
[----:B------:R-:W-:Y:S01]  /*2230*/  UISETP.GT.U32.AND UP1, UPT, UR39, 0x1, UPT ;  /* 0x000000012700788c */ /* 0x000fe2000bf24070 */
[----:B------:R-:W-:Y:S01]  /*2240*/  LOP3.LUT R0, R5, 0x1, RZ, 0xc0, !PT ;  /* 0x0000000105007812 */ /* 0x000fe200078ec0ff */
[----:B------:R-:W-:Y:S01]  /*2250*/  ULOP3.LUT UR4, UR4, 0x1, URZ, 0xc0, !UPT ;  /* 0x0000000104047892 */ /* 0x000fe2000f8ec03f */
[----:B------:R-:W-:Y:S01]  /*2260*/  SHF.R.U32.HI R10, RZ, 0x1, R4 ;  /* 0x00000001ff0a7819 */ /* 0x000fe20000011604 */
[----:B------:R-:W-:Y:S01]  /*2270*/  IMAD.SHL.U32 R4, R18, 0x2, RZ ;  /* 0x0000000212047824 */ /* 0x000fe200078e00ff */
[----:B------:R-:W-:Y:S01]  /*2280*/  SHF.R.S32.HI R21, RZ, 0x1f, R23 ;  /* 0x0000001fff157819 */ /* 0x000fe20000011417 */
[----:B------:R-:W-:Y:S01]  /*2290*/  IMAD.SHL.U32 R8, R0, 0x40, RZ ;  /* 0x0000004000087824 */ /* 0x000fe200078e00ff */
[--C-:B------:R-:W-:Y:S01]  /*22a0*/  IADD3 R5, RZ, -R10, -R3.reuse ;  /* 0x8000000aff057210 */ /* 0x100fe20007ffe803 */
[----:B------:R-:W-:Y:S01]  /*22b0*/  UISETP.NE.U32.AND UP0, UPT, UR4, 0x1, UPT ;  /* 0x000000010400788c */ /* 0x000fe2000bf05070 */
[----:B------:R-:W-:Y:S01]  /*22c0*/  LOP3.LUT R4, R4, 0x6, RZ, 0xc0, !PT ;  /* 0x0000000604047812 */ /* 0x000fe200078ec0ff */
[----:B------:R-:W-:Y:S01]  /*22d0*/  ULDC.64 UR6, c[0x0][0x5d0] ;  /* 0x0001740000067ab9 */ /* 0x000fe20000000a00 */
[----:B------:R-:W-:Y:S01]  /*22e0*/  LOP3.LUT R3, R8, 0x40, R3, 0xe2, !PT ;  /* 0x0000004008037812 */ /* 0x000fe200078ee203 */
[----:B------:R-:W-:Y:S01]  /*22f0*/  IMAD R11, R0, -0x40, R5 ;  /* 0xffffffc0000b7824 */ /* 0x000fe200078e0205 */
[----:B------:R-:W-:Y:S01]  /*2300*/  LOP3.LUT R0, R18, 0x3, RZ, 0xc0, !PT ;  /* 0x0000000312007812 */ /* 0x000fe200078ec0ff */
[----:B------:R-:W-:Y:S01]  /*2310*/  UISETP.LT.U32.AND UP1, UPT, UR40, 0x2, UP1 ;  /* 0x000000022800788c */ /* 0x000fe20008f21070 */
[----:B------:R-:W-:Y:S01]  /*2320*/  PRMT R8, R4, 0x6540, R153 ;  /* 0x0000654004087816 */ /* 0x000fe20000000099 */
[----:B------:R-:W-:Y:S01]  /*2330*/  IMAD.SHL.U32 R153, R153, 0x100, RZ ;  /* 0x0000010099997824 */ /* 0x000fe200078e00ff */
[----:B------:R-:W-:Y:S01]  /*2340*/  UISETP.GT.U32.AND UP0, UPT, UR40, 0x1, !UP0 ;  /* 0x000000012800788c */ /* 0x000fe2000c704070 */
[----:B--2---:R-:W-:Y:S01]  /*2350*/  IMAD R12, R0, -0x2, R6 ;  /* 0xfffffffe000c7824 */ /* 0x004fe200078e0206 */
[----:B------:R-:W-:Y:S01]  /*2360*/  SHF.R.S32.HI R9, RZ, 0x1f, R8 ;  /* 0x0000001fff097819 */ /* 0x000fe20000011408 */
[C---:B------:R-:W-:Y:S01]  /*2370*/  IMAD.SHL.U32 R0, R154.reuse, 0x80, RZ ;  /* 0x000000809a007824 */ /* 0x040fe200078e00ff */
[----:B------:R-:W-:Y:S01]  /*2380*/  ISETP.GE.AND P0, PT, R153, R6, PT ;  /* 0x000000069900720c */ /* 0x000fe20003f06270 */
[----:B------:R-:W-:Y:S01]  /*2390*/  IMAD R4, R21, UR6, RZ ;  /* 0x0000000615047c24 */ /* 0x000fe2000f8e02ff */
[----:B------:R-:W-:Y:S01]  /*23a0*/  USEL UR5, URZ, 0x1, !UP1 ;  /* 0x000000013f057887 */ /* 0x000fe2000c800000 */
[----:B------:R-:W-:Y:S01]  /*23b0*/  IMAD.WIDE R6, R154, 0x80, RZ ;  /* 0x000000809a067825 */ /* 0x000fe200078e02ff */
[C---:B------:R-:W-:Y:S01]  /*23c0*/  ISETP.GE.OR P0, PT, R0.reuse, UR8, P0 ;  /* 0x0000000800007c0c */ /* 0x040fe20008706670 */
[----:B------:R-:W-:Y:S01]  /*23d0*/  USEL UR4, URZ, 0x1, !UP0 ;  /* 0x000000013f047887 */ /* 0x000fe2000c000000 */
[----:B------:R-:W-:Y:S01]  /*23e0*/  IADD3 R0, -R0, UR8, R11 ;  /* 0x0000000800007c10 */ /* 0x000fe2000fffe10b */
[C---:B------:R-:W-:Y:S01]  /*23f0*/  IMAD R13, R23.reuse, UR7, R4 ;  /* 0x00000007170d7c24 */ /* 0x040fe2000f8e0204 */
[----:B------:R-:W-:Y:S01]  /*2400*/  ULOP3.LUT UR39, UR39, 0x1, URZ, 0xc0, !UPT ;  /* 0x0000000127277892 */ /* 0x000fe2000f8ec03f */
[----:B------:R-:W-:Y:S01]  /*2410*/  IMAD.WIDE.U32 R4, R23, UR6, R8 ;  /* 0x0000000617047c25 */ /* 0x000fe2000f8e0008 */
[----:B------:R-:W-:Y:S01]  /*2420*/  ULOP3.LUT UR38, UR4, UR38, UR5, 0x96, !UPT ;  /* 0x0000002604267292 */ /* 0x000fe2000f8e9605 */
[----:B------:R-:W-:-:S02]  /*2430*/  LOP3.LUT R169, R6, R3, R10, 0xfe, !PT ;  /* 0x0000000306a97212 */ /* 0x000fc400078efe0a */
[----:B------:R-:W-:Y:S02]  /*2440*/  IMAD.IADD R5, R5, 0x1, R13 ;  /* 0x0000000105057824 */ /* 0x000fe400078e020d */
[----:B------:R-:W-:Y:S02]  /*2450*/  IMAD.IADD R3, R12, 0x1, -R153 ;  /* 0x000000010c037824 */ /* 0x000fe400078e0a99 */
[----:B------:R-:W-:Y:S01]  /*2460*/  IMAD.MOV.U32 R154, RZ, RZ, -0x1 ;  /* 0xffffffffff9a7424 */ /* 0x000fe200078e00ff */
[----:B------:R-:W-:Y:S06]  /*2470*/  @P0 BRA `(.L_x_32) ;  /* 0x0000007800dc0947 */ /* 0x000fec0003800000 */
[----:B------:R-:W0:Y:S01]  /*2480*/  LDC.64 R10, c[0x0][0x5c8] ;  /* 0x00017200ff0a7b82 */ /* 0x000e220000000a00 */
[----:B-----5:R-:W-:Y:S01]  /*2490*/  FSETP.NEU.AND P0, PT, R156, RZ, PT ;  /* 0x000000ff9c00720b */ /* 0x020fe20003f0d000 */
[----:B------:R-:W-:Y:S01]  /*24a0*/  BSSY B0, `(.L_x_32) ;  /* 0x00007b4000007945 */ /* 0x000fe20003800000 */
[----:B------:R-:W-:-:S04]  /*24b0*/  ISETP.GT.AND P2, PT, R3, RZ, PT ;  /* 0x000000ff0300720c */ /* 0x000fc80003f44270 */
[----:B------:R-:W-:Y:S01]  /*24c0*/  ISETP.GT.AND P1, PT, R0, RZ, P2 ;  /* 0x000000ff0000720c */ /* 0x000fe20001724270 */
[-C--:B0-----:R-:W-:Y:S02]  /*24d0*/  IMAD R12, R7, R10.reuse, RZ ;  /* 0x0000000a070c7224 */ /* 0x081fe400078e02ff */
[----:B------:R-:W-:-:S04]  /*24e0*/  IMAD.WIDE.U32 R160, R169, R10, R4 ;  /* 0x0000000aa9a07225 */ /* 0x000fc800078e0004 */
[----:B------:R-:W-:-:S04]  /*24f0*/  IMAD R5, R169, R11, R12 ;  /* 0x0000000ba9057224 */ /* 0x000fc800078e020c */
[----:B------:R-:W-:Y:S01]  /*2500*/  IMAD.IADD R153, R161, 0x1, R5 ;  /* 0x00000001a1997824 */ /* 0x000fe200078e0205 */
[----:B------:R-:W-:Y:S06]  /*2510*/  @!P0 BRA `(.L_x_33) ;  /* 0x0000005400988947 */ /* 0x000fec0003800000 */
[----:B------:R-:W0:Y:S01]  /*2520*/  LDC.64 R14, c[0x0][0x5b8] ;  /* 0x00016e00ff0e7b82 */ /* 0x000e220000000a00 */
[----:B------:R-:W-:-:S07]  /*2530*/  ULDC.64 UR4, c[0x0][0x5c0] ;  /* 0x0001700000047ab9 */ /* 0x000fce0000000a00 */
[----:B------:R-:W1:Y:S08]  /*2540*/  LDC.64 R166, c[0x0][0x5b0] ;  /* 0x00016c00ffa67b82 */ /* 0x000e700000000a00 */
[----:B------:R-:W2:Y:S01]  /*2550*/  LDC.64 R12, c[0x0][0x5a8] ;  /* 0x00016a00ff0c7b82 */ /* 0x000ea20000000a00 */
[-C--:B0-----:R-:W-:Y:S02]  /*2560*/  IMAD R4, R21, R14.reuse, RZ ;  /* 0x0000000e15047224 */ /* 0x081fe400078e02ff */
[----:B------:R-:W-:-:S04]  /*2570*/  IMAD.WIDE.U32 R162, R23, R14, R8 ;  /* 0x0000000e17a27225 */ /* 0x000fc800078e0008 */
[----:B------:R-:W-:Y:S02]  /*2580*/  IMAD R161, R23, R15, R4 ;  /* 0x0000000f17a17224 */ /* 0x000fe400078e0204 */
[-C--:B-1----:R-:W-:Y:S02]  /*2590*/  IMAD R6, R7, R166.reuse, RZ ;  /* 0x000000a607067224 */ /* 0x082fe400078e02ff */
[----:B------:R-:W-:Y:S02]  /*25a0*/  IMAD.IADD R21, R163, 0x1, R161 ;  /* 0x00000001a3157824 */ /* 0x000fe400078e02a1 */
[----:B------:R-:W-:Y:S02]  /*25b0*/  IMAD.MOV.U32 R20, RZ, RZ, R162 ;  /* 0x000000ffff147224 */ /* 0x000fe400078e00a2 */
[C---:B------:R-:W-:Y:S02]  /*25c0*/  IMAD R165, R169.reuse, R167, R6 ;  /* 0x000000a7a9a57224 */ /* 0x040fe400078e0206 */
[----:B------:R-:W-:-:S04]  /*25d0*/  IMAD.WIDE.U32 R4, R169, R166, R20 ;  /* 0x000000a6a9047225 */ /* 0x000fc800078e0014 */
[----:B------:R-:W-:Y:S01]  /*25e0*/  IMAD.IADD R5, R5, 0x1, R165 ;  /* 0x0000000105057824 */ /* 0x000fe200078e02a5 */
[----:B--2---:R-:W-:-:S04]  /*25f0*/  LEA R6, P0, R4, R12, 0x1 ;  /* 0x0000000c04067211 */ /* 0x004fc800078008ff */
[----:B------:R-:W-:-:S05]  /*2600*/  LEA.HI.X R7, R4, R13, R5, 0x1, P0 ;  /* 0x0000000d04077211 */ /* 0x000fca00000f0c05 */
[----:B------:R0:W2:Y:S01]  /*2610*/  @P1 LDG.E.LTC128B.U16 R15, desc[UR36][R6.64] ;  /* 0x00000024060f1981 */ /* 0x0000a2000c1e1520 */
[----:B------:R-:W-:Y:S01]  /*2620*/  LEA R4, P0, R160, UR4, 0x1 ;  /* 0x00000004a0047c11 */ /* 0x000fe2000f8008ff */
[----:B------:R-:W-:Y:S01]  /*2630*/  IMAD.WIDE.U32 R158, R169, R166, R8 ;  /* 0x000000a6a99e7225 */ /* 0x000fe200078e0008 */
[----:B------:R-:W-:Y:S03]  /*2640*/  BSSY B1, `(.L_x_34) ;  /* 0x0000012000017945 */ /* 0x000fe60003800000 */
[----:B------:R-:W-:Y:S02]  /*2650*/  IMAD.IADD R159, R165, 0x1, R159 ;  /* 0x00000001a59f7824 */ /* 0x000fe400078e029f */
[----:B------:R-:W-:-:S04]  /*2660*/  IMAD.WIDE.U32 R158, R23, R14, R158 ;  /* 0x0000000e179e7225 */ /* 0x000fc800078e009e */
[----:B0-----:R-:W-:Y:S01]  /*2670*/  IMAD.IADD R7, R161, 0x1, R159 ;  /* 0x00000001a1077824 */ /* 0x001fe200078e029f */
[----:B------:R-:W-:Y:S02]  /*2680*/  LEA R6, P4, R158, R12, 0x1 ;  /* 0x0000000c9e067211 */ /* 0x000fe400078808ff */
[----:B------:R-:W-:Y:S02]  /*2690*/  SHF.L.U64.HI R159, R166, 0x3, R167 ;  /* 0x00000003a69f7819 */ /* 0x000fe400000102a7 */
[----:B------:R-:W-:Y:S01]  /*26a0*/  LEA.HI.X R7, R158, R13, R7, 0x1, P4 ;  /* 0x0000000d9e077211 */ /* 0x000fe200020f0c07 */
[----:B------:R-:W-:Y:S02]  /*26b0*/  IMAD.SHL.U32 R158, R166, 0x8, RZ ;  /* 0x00000008a69e7824 */ /* 0x000fe400078e00ff */
[----:B--2---:R-:W-:-:S05]  /*26c0*/  HADD2.F32 R5, -RZ, R15.H0_H0 ;  /* 0x2000000fff057230 */ /* 0x004fca0000004100 */
[----:B------:R-:W-:-:S04]  /*26d0*/  FMUL R5, R5, R156 ;  /* 0x0000009c05057220 */ /* 0x000fc80000400000 */
[----:B------:R-:W-:Y:S01]  /*26e0*/  FFMA R24, R24, R155, R5 ;  /* 0x0000009b18187223 */ /* 0x000fe20000000005 */
[----:B------:R-:W-:Y:S02]  /*26f0*/  LEA.HI.X R5, R160, UR5, R153, 0x1, P0 ;  /* 0x00000005a0057c11 */ /* 0x000fe400080f0c99 */
[----:B------:R-:W-:Y:S02]  /*2700*/  ISETP.GT.AND P0, PT, R3, 0x1, PT ;  /* 0x000000010300780c */ /* 0x000fe40003f04270 */
[----:B------:R-:W-:Y:S02]  /*2710*/  F2FP.F16.F32.PACK_AB R24, RZ, R24 ;  /* 0x00000018ff18723e */ /* 0x000fe400000000ff */
[----:B------:R-:W-:-:S03]  /*2720*/  ISETP.GT.AND P3, PT, R0, RZ, P0 ;  /* 0x000000ff0000720c */ /* 0x000fc60000764270 */
[----:B------:R0:W-:Y:S10]  /*2730*/  @P1 STG.E.U16 desc[UR36][R4.64], R24 ;  /* 0x0000001804001986 */ /* 0x0001f4000c101524 */
[----:B------:R-:W-:Y:S05]  /*2740*/  @!P3 BRA `(.L_x_35) ;  /* 0x000000000004b947 */ /* 0x000fea0003800000 */
[----:B------:R1:W5:Y:S02]  /*2750*/  LDG.E.LTC128B.U16 R15, desc[UR36][R6.64+0x2] ;  /* 0x00000224060f7981 */ /* 0x000364000c1e1520 */
.L_x_35:
[----:B------:R-:W-:Y:S05]  /*2760*/  BSYNC B1 ;  /* 0x0000000000017941 */ /* 0x000fea0003800000 */
.L_x_34:
[----:B-----5:R-:W-:Y:S01]  /*2770*/  HADD2.F32 R153, -RZ, R15.H0_H0 ;  /* 0x2000000fff997230 */ /* 0x020fe20000004100 */
[----:B------:R-:W-:Y:S01]  /*2780*/  ISETP.GT.AND P2, PT, R0, 0x8, P2 ;  /* 0x000000080000780c */ /* 0x000fe20001744270 */
[----:B------:R-:W-:Y:S01]  /*2790*/  IMAD.WIDE.U32 R158, R169, R166, R158 ;  /* 0x000000a6a99e7225 */ /* 0x000fe200078e009e */
[----:B0-----:R-:W-:-:S03]  /*27a0*/  PRMT R24, R15, 0x7610, R24 ;  /* 0x000076100f187816 */ /* 0x001fc60000000018 */
[----:B------:R-:W-:Y:S01]  /*27b0*/  FMUL R20, R153, R156 ;  /* 0x0000009c99147220 */ /* 0x000fe20000400000 */
[----:B------:R-:W-:Y:S01]  /*27c0*/  IMAD.IADD R165, R165, 0x1, R159 ;  /* 0x00000001a5a57824 */ /* 0x000fe200078e029f */
[----:B------:R-:W-:Y:S02]  /*27d0*/  IADD3 R162, P1, R162, R158, RZ ;  /* 0x0000009ea2a27210 */ /* 0x000fe40007f3e0ff */
[----:B------:R-:W-:-:S03]  /*27e0*/  FFMA R25, R25, R155, R20 ;  /* 0x0000009b19197223 */ /* 0x000fc60000000014 */
[----:B------:R-:W-:Y:S01]  /*27f0*/  IMAD.X R21, R165, 0x1, R21, P1 ;  /* 0x00000001a5157824 */ /* 0x000fe200008e0615 */
[C---:B------:R-:W-:Y:S02]  /*2800*/  LEA R20, P1, R162.reuse, R12, 0x1 ;  /* 0x0000000ca2147211 */ /* 0x040fe400078208ff */
[----:B------:R-:W-:Y:S02]  /*2810*/  F2FP.F16.F32.PACK_AB R25, RZ, R25 ;  /* 0x00000019ff19723e */ /* 0x000fe400000000ff */
[----:B------:R-:W-:Y:S02]  /*2820*/  LEA.HI.X R21, R162, R13, R21, 0x1, P1 ;  /* 0x0000000da2157211 */ /* 0x000fe400008f0c15 */
[----:B------:R-:W-:-:S05]  /*2830*/  PRMT R153, R25, 0x7610, R153 ;  /* 0x0000761019997816 */ /* 0x000fca0000000099 */
[----:B------:R0:W-:Y:S04]  /*2840*/  @P3 STG.E.U16 desc[UR36][R4.64+0x2], R153 ;  /* 0x0000029904003986 */ /* 0x0001e8000c101524 */
[----:B------:R-:W2:Y:S01]  /*2850*/  @P2 LDG.E.LTC128B.U16 R24, desc[UR36][R20.64] ;  /* 0x0000002414182981 */ /* 0x000ea2000c1e1520 */
[----:B------:R-:W-:Y:S01]  /*2860*/  IADD3 R8, P1, R8, R158, RZ ;  /* 0x0000009e08087210 */ /* 0x000fe20007f3e0ff */
[----:B------:R-:W-:Y:S01]  /*2870*/  BSSY B1, `(.L_x_36) ;  /* 0x0000011000017945 */ /* 0x000fe20003800000 */
[----:B------:R-:W-:Y:S02]  /*2880*/  SHF.L.U64.HI R11, R10, 0x4, R11 ;  /* 0x000000040a0b7819 */ /* 0x000fe4000001020b */
[----:B------:R-:W-:Y:S01]  /*2890*/  ISETP.GT.AND P0, PT, R0, 0x8, P0 ;  /* 0x000000080000780c */ /* 0x000fe20000704270 */
[----:B------:R-:W-:Y:S01]  /*28a0*/  IMAD.X R9, R9, 0x1, R165, P1 ;  /* 0x0000000109097824 */ /* 0x000fe200008e06a5 */
[----:B------:R-:W-:-:S05]  /*28b0*/  LEA R10, P1, R10, R4, 0x4 ;  /* 0x000000040a0a7211 */ /* 0x000fca00078220ff */
[----:B------:R-:W-:Y:S02]  /*28c0*/  IMAD.X R11, R11, 0x1, R5, P1 ;  /* 0x000000010b0b7824 */ /* 0x000fe400008e0605 */
[----:B--2---:R-:W-:-:S05]  /*28d0*/  HADD2.F32 R15, -RZ, R24.H0_H0 ;  /* 0x20000018ff0f7230 */ /* 0x004fca0000004100 */
[----:B------:R-:W-:Y:S01]  /*28e0*/  FMUL R25, R15, R156 ;  /* 0x0000009c0f197220 */ /* 0x000fe20000400000 */
[----:B------:R-:W-:-:S04]  /*28f0*/  IMAD.WIDE.U32 R14, R23, R14, R8 ;  /* 0x0000000e170e7225 */ /* 0x000fc800078e0008 */
[----:B------:R-:W-:Y:S01]  /*2900*/  FFMA R25, R26, R155, R25 ;  /* 0x0000009b1a197223 */ /* 0x000fe20000000019 */
[----:B------:R-:W-:Y:S01]  /*2910*/  IMAD.IADD R9, R161, 0x1, R15 ;  /* 0x00000001a1097824 */ /* 0x000fe200078e020f */
[----:B------:R-:W-:-:S03]  /*2920*/  LEA R8, P3, R14, R12, 0x1 ;  /* 0x0000000c0e087211 */ /* 0x000fc600078608ff */
[----:B------:R-:W-:Y:S02]  /*2930*/  F2FP.F16.F32.PACK_AB R25, RZ, R25 ;  /* 0x00000019ff19723e */ /* 0x000fe400000000ff */
[----:B------:R-:W-:-:S03]  /*2940*/  LEA.HI.X R9, R14, R13, R9, 0x1, P3 ;  /* 0x0000000d0e097211 */ /* 0x000fc600018f0c09 */
[----:B------:R0:W-:Y:S01]  /*2950*/  @P2 STG.E.U16 desc[UR36][R10.64], R25 ;  /* 0x000000190a002986 */ /* 0x0001e2000c101524 */
[----:B------:R-:W-:Y:S05]  /*2960*/  @!P0 BRA `(.L_x_37) ;  /* 0x0000000000048947 */ /* 0x000fea0003800000 */
[----:B------:R2:W5:Y:S02]  /*2970*/  LDG.E.LTC128B.U16 R24, desc[UR36][R8.64+0x2] ;  /* 0x0000022408187981 */ /* 0x000564000c1e1520 */
.L_x_37:
[----:B------:R-:W-:Y:S05]  /*2980*/  BSYNC B1 ;  /* 0x0000000000017941 */ /* 0x000fea0003800000 */
.L_x_36:
[----:B-----5:R-:W-:Y:S01]  /*2990*/  HADD2.F32 R13, -RZ, R24.H0_H0 ;  /* 0x20000018ff0d7230 */ /* 0x020fe20000004100 */
[----:B------:R-:W-:Y:S01]  /*29a0*/  ISETP.GT.AND P1, PT, R3, 0x8, PT ;  /* 0x000000080300780c */ /* 0x000fe20003f24270 */
[----:B------:R-:W-:Y:S03]  /*29b0*/  BSSY B1, `(.L_x_38) ;  /* 0x0000008000017945 */ /* 0x000fe60003800000 */
[----:B------:R-:W-:Y:S01]  /*29c0*/  FMUL R12, R13, R156 ;  /* 0x0000009c0d0c7220 */ /* 0x000fe20000400000 */
[----:B------:R-:W-:-:S03]  /*29d0*/  ISETP.GT.AND P2, PT, R0, RZ, P1 ;  /* 0x000000ff0000720c */ /* 0x000fc60000f44270 */
[----:B------:R-:W-:-:S05]  /*29e0*/  FFMA R12, R27, R155, R12 ;  /* 0x0000009b1b0c7223 */ /* 0x000fca000000000c */
[----:B------:R-:W-:-:S05]  /*29f0*/  F2FP.F16.F32.PACK_AB R12, RZ, R12 ;  /* 0x0000000cff0c723e */ /* 0x000fca00000000ff */
[----:B------:R3:W-:Y:S01]  /*2a00*/  @P0 STG.E.U16 desc[UR36][R10.64+0x2], R12 ;  /* 0x0000020c0a000986 */ /* 0x0007e2000c101524 */
[----:B------:R-:W-:Y:S05]  /*2a10*/  @!P2 BRA `(.L_x_39) ;  /* 0x000000000004a947 */ /* 0x000fea0003800000 */
[----:B------:R4:W5:Y:S02]  /*2a20*/  LDG.E.LTC128B.U16 R24, desc[UR36][R6.64+0x10] ;  /* 0x0000102406187981 */ /* 0x000964000c1e1520 */
.L_x_39:
[----:B------:R-:W-:Y:S05]  /*2a30*/  BSYNC B1 ;  /* 0x0000000000017941 */ /* 0x000fea0003800000 */
.L_x_38:
        /* <DEDUP_REMOVED lines=10> */
.L_x_41:
[----:B------:R-:W-:Y:S05]  /*2ae0*/  BSYNC B1 ;  /* 0x0000000000017941 */ /* 0x000fea0003800000 */
.L_x_40:
[----:B0----5:R-:W-:Y:S01]  /*2af0*/  HADD2.F32 R13, -RZ, R24.H0_H0 ;  /* 0x20000018ff0d7230 */ /* 0x021fe20000004100 */
[----:B------:R-:W-:Y:S01]  /*2b00*/  ISETP.GT.AND P1, PT, R0, 0x8, P1 ;  /* 0x000000080000780c */ /* 0x000fe20000f24270 */
[----:B------:R-:W-:Y:S03]  /*2b10*/  BSSY B1, `(.L_x_42) ;  /* 0x0000007000017945 */ /* 0x000fe60003800000 */
[----:B---3--:R-:W-:-:S04]  /*2b20*/  FMUL R12, R13, R156 ;  /* 0x0000009c0d0c7220 */ /* 0x008fc80000400000 */
[----:B------:R-:W-:-:S05]  /*2b30*/  FFMA R12, R29, R155, R12 ;  /* 0x0000009b1d0c7223 */ /* 0x000fca000000000c */
[----:B------:R-:W-:-:S05]  /*2b40*/  F2FP.F16.F32.PACK_AB R12, RZ, R12 ;  /* 0x0000000cff0c723e */ /* 0x000fca00000000ff */
[----:B------:R0:W-:Y:S01]  /*2b50*/  @P3 STG.E.U16 desc[UR36][R4.64+0x12], R12 ;  /* 0x0000120c04003986 */ /* 0x0001e2000c101524 */
[----:B------:R-:W-:Y:S05]  /*2b60*/  @!P1 BRA `(.L_x_43) ;  /* 0x0000000000049947 */ /* 0x000fea0003800000 */
[----:B------:R3:W5:Y:S02]  /*2b70*/  LDG.E.LTC128B.U16 R24, desc[UR36][R8.64+0x10] ;  /* 0x0000102408187981 */ /* 0x000764000c1e1520 */
.L_x_43:
[----:B------:R-:W-:Y:S05]  /*2b80*/  BSYNC B1 ;  /* 0x0000000000017941 */ /* 0x000fea0003800000 */
.L_x_42:
[----:B-----5:R-:W-:Y:S01]  /*2b90*/  HADD2.F32 R13, -RZ, R24.H0_H0 ;  /* 0x20000018ff0d7230 */ /* 0x020fe20000004100 */
[----:B------:R-:W-:Y:S01]  /*2ba0*/  ISETP.GT.AND P0, PT, R0, 0x8, P0 ;  /* 0x000000080000780c */ /* 0x000fe20000704270 */
[----:B------:R-:W-:Y:S03]  /*2bb0*/  BSSY B1, `(.L_x_44) ;  /* 0x0000007000017945 */ /* 0x000fe60003800000 */
[----:B------:R-:W-:-:S04]  /*2bc0*/  FMUL R13, R13, R156 ;  /* 0x0000009c0d0d7220 */ /* 0x000fc80000400000 */
[----:B------:R-:W-:-:S05]  /*2bd0*/  FFMA R13, R30, R155, R13 ;  /* 0x0000009b1e0d7223 */ /* 0x000fca000000000d */
[----:B------:R-:W-:-:S05]  /*2be0*/  F2FP.F16.F32.PACK_AB R13, RZ, R13 ;  /* 0x0000000dff0d723e */ /* 0x000fca00000000ff */
[----:B------:R0:W-:Y:S01]  /*2bf0*/  @P1 STG.E.U16 desc[UR36][R10.64+0x10], R13 ;  /* 0x0000100d0a001986 */ /* 0x0001e2000c101524 */
[----:B------:R-:W-:Y:S05]  /*2c00*/  @!P0 BRA `(.L_x_45) ;  /* 0x0000000000048947 */ /* 0x000fea0003800000 */
[----:B------:R0:W5:Y:S02]  /*2c10*/  LDG.E.LTC128B.U16 R24, desc[UR36][R8.64+0x12] ;  /* 0x0000122408187981 */ /* 0x000164000c1e1520 */
.L_x_45:
[----:B------:R-:W-:Y:S05]  /*2c20*/  BSYNC B1 ;  /* 0x0000000000017941 */ /* 0x000fea0003800000 */
.L_x_44:
[----:B0----5:R-:W-:Y:S01]  /*2c30*/  HADD2.F32 R13, -RZ, R24.H0_H0 ;  /* 0x20000018ff0d7230 */ /* 0x021fe20000004100 */
        /* <DEDUP_REMOVED lines=9> */
.L_x_47:
[----:B------:R-:W-:Y:S05]  /*2cd0*/  BSYNC B1 ;  /* 0x0000000000017941 */ /* 0x000fea0003800000 */
.L_x_46:
        /* <DEDUP_REMOVED lines=10> */
.L_x_49:
[----:B------:R-:W-:Y:S05]  /*2d80*/  BSYNC B1 ;  /* 0x0000000000017941 */ /* 0x000fea0003800000 */
.L_x_48:
[----:B0----5:R-:W-:Y:S01]  /*2d90*/  HADD2.F32 R13, -RZ, R24.H0_H0 ;  /* 0x20000018ff0d7230 */ /* 0x021fe20000004100 */
        /* <DEDUP_REMOVED lines=8> */
.L_x_51:
[----:B------:R-:W-:Y:S05]  /*2e20*/  BSYNC B1 ;  /* 0x0000000000017941 */ /* 0x000fea0003800000 */
.L_x_50:
        /* <DEDUP_REMOVED lines=9> */
.L_x_53:
[----:B------:R-:W-:Y:S05]  /*2ec0*/  BSYNC B1 ;  /* 0x0000000000017941 */ /* 0x000fea0003800000 */
.L_x_52:
        /* <DEDUP_REMOVED lines=10> */
.L_x_55:
[----:B------:R-:W-:Y:S05]  /*2f70*/  BSYNC B1 ;  /* 0x0000000000017941 */ /* 0x000fea0003800000 */
.L_x_54:
        /* <DEDUP_REMOVED lines=10> */
.L_x_57:
[----:B------:R-:W-:Y:S05]  /*3020*/  BSYNC B1 ;  /* 0x0000000000017941 */ /* 0x000fea0003800000 */
.L_x_56:
        /* <DEDUP_REMOVED lines=9> */
.L_x_59:
[----:B------:R-:W-:Y:S05]  /*30c0*/  BSYNC B1 ;  /* 0x0000000000017941 */ /* 0x000fea0003800000 */
.L_x_58:
        /* <DEDUP_REMOVED lines=9> */
.L_x_61:
[----:B------:R-:W-:Y:S05]  /*3160*/  BSYNC B1 ;  /* 0x0000000000017941 */ /* 0x000fea0003800000 */
.L_x_60:
        /* <DEDUP_REMOVED lines=10> */
.L_x_63:
[----:B------:R-:W-:Y:S05]  /*3210*/  BSYNC B1 ;  /* 0x0000000000017941 */ /* 0x000fea0003800000 */
.L_x_62:
        /* <DEDUP_REMOVED lines=10> */
.L_x_65:
[----:B------:R-:W-:Y:S05]  /*32c0*/  BSYNC B1 ;  /* 0x0000000000017941 */ /* 0x000fea0003800000 */
.L_x_64:
        /* <DEDUP_REMOVED lines=9> */
.L_x_67:
[----:B------:R-:W-:Y:S05]  /*3360*/  BSYNC B1 ;  /* 0x0000000000017941 */ /* 0x000fea0003800000 */
.L_x_66:
        /* <DEDUP_REMOVED lines=9> */
.L_x_69:
[----:B------:R-:W-:Y:S05]  /*3400*/  BSYNC B1 ;  /* 0x0000000000017941 */ /* 0x000fea0003800000 */
.L_x_68:
        /* <DEDUP_REMOVED lines=10> */
.L_x_71:
[----:B------:R-:W-:Y:S05]  /*34b0*/  BSYNC B1 ;  /* 0x0000000000017941 */ /* 0x000fea0003800000 */
.L_x_70:
        /* <DEDUP_REMOVED lines=10> */
.L_x_73:
[----:B------:R-:W-:Y:S05]  /*3560*/  BSYNC B1 ;  /* 0x0000000000017941 */ /* 0x000fea0003800000 */
.L_x_72:
        /* <DEDUP_REMOVED lines=9> */
.L_x_75:
[----:B------:R-:W-:Y:S05]  /*3600*/  BSYNC B1 ;  /* 0x0000000000017941 */ /* 0x000fea0003800000 */
.L_x_74:
        /* <DEDUP_REMOVED lines=9> */
.L_x_77:
[----:B------:R-:W-:Y:S05]  /*36a0*/  BSYNC B1 ;  /* 0x0000000000017941 */ /* 0x000fea0003800000 */
.L_x_76:
        /* <DEDUP_REMOVED lines=10> */
.L_x_79:
[----:B------:R-:W-:Y:S05]  /*3750*/  BSYNC B1 ;  /* 0x0000000000017941 */ /* 0x000fea0003800000 */
.L_x_78:
        /* <DEDUP_REMOVED lines=10> */
.L_x_81:
[----:B------:R-:W-:Y:S05]  /*3800*/  BSYNC B1 ;  /* 0x0000000000017941 */ /* 0x000fea0003800000 */
.L_x_80:
        /* <DEDUP_REMOVED lines=9> */
.L_x_83:
[----:B------:R-:W-:Y:S05]  /*38a0*/  BSYNC B1 ;  /* 0x0000000000017941 */ /* 0x000fea0003800000 */
.L_x_82:
        /* <DEDUP_REMOVED lines=9> */
.L_x_85:
[----:B------:R-:W-:Y:S05]  /*3940*/  BSYNC B1 ;  /* 0x0000000000017941 */ /* 0x000fea0003800000 */
.L_x_84:
        /* <DEDUP_REMOVED lines=10> */
.L_x_87:
[----:B------:R-:W-:Y:S05]  /*39f0*/  BSYNC B1 ;  /* 0x0000000000017941 */ /* 0x000fea0003800000 */
.L_x_86:
        /* <DEDUP_REMOVED lines=10> */
.L_x_89:
[----:B------:R-:W-:Y:S05]  /*3aa0*/  BSYNC B1 ;  /* 0x0000000000017941 */ /* 0x000fea0003800000 */
.L_x_88:
        /* <DEDUP_REMOVED lines=9> */
.L_x_91:
[----:B------:R-:W-:Y:S05]  /*3b40*/  BSYNC B1 ;  /* 0x0000000000017941 */ /* 0x000fea0003800000 */
.L_x_90:
        /* <DEDUP_REMOVED lines=9> */
.L_x_93:
[----:B------:R-:W-:Y:S05]  /*3be0*/  BSYNC B1 ;  /* 0x0000000000017941 */ /* 0x000fea0003800000 */
.L_x_92:
        /* <DEDUP_REMOVED lines=10> */
.L_x_95:
[----:B------:R-:W-:Y:S05]  /*3c90*/  BSYNC B1 ;  /* 0x0000000000017941 */ /* 0x000fea0003800000 */
.L_x_94:
        /* <DEDUP_REMOVED lines=10> */
.L_x_97:
[----:B------:R-:W-:Y:S05]  /*3d40*/  BSYNC B1 ;  /* 0x0000000000017941 */ /* 0x000fea0003800000 */
.L_x_96:
        /* <DEDUP_REMOVED lines=9> */
.L_x_99:
[----:B------:R-:W-:Y:S05]  /*3de0*/  BSYNC B1 ;  /* 0x0000000000017941 */ /* 0x000fea0003800000 */
.L_x_98:
        /* <DEDUP_REMOVED lines=9> */
.L_x_101:
[----:B------:R-:W-:Y:S05]  /*3e80*/  BSYNC B1 ;  /* 0x0000000000017941 */ /* 0x000fea0003800000 */
.L_x_100:
        /* <DEDUP_REMOVED lines=10> */
.L_x_103:
[----:B------:R-:W-:Y:S05]  /*3f30*/  BSYNC B1 ;  /* 0x0000000000017941 */ /* 0x000fea0003800000 */
.L_x_102:
        /* <DEDUP_REMOVED lines=10> */
.L_x_105:
[----:B------:R-:W-:Y:S05]  /*3fe0*/  BSYNC B1 ;  /* 0x0000000000017941 */ /* 0x000fea0003800000 */
.L_x_104:
        /* <DEDUP_REMOVED lines=9> */
.L_x_107:
[----:B------:R-:W-:Y:S05]  /*4080*/  BSYNC B1 ;  /* 0x0000000000017941 */ /* 0x000fea0003800000 */
.L_x_106:
        /* <DEDUP_REMOVED lines=9> */
.L_x_109:
[----:B------:R-:W-:Y:S05]  /*4120*/  BSYNC B1 ;  /* 0x0000000000017941 */ /* 0x000fea0003800000 */
.L_x_108:
        /* <DEDUP_REMOVED lines=10> */
.L_x_111:
[----:B------:R-:W-:Y:S05]  /*41d0*/  BSYNC B1 ;  /* 0x0000000000017941 */ /* 0x000fea0003800000 */
.L_x_110:
        /* <DEDUP_REMOVED lines=10> */
.L_x_113:
[----:B------:R-:W-:Y:S05]  /*4280*/  BSYNC B1 ;  /* 0x0000000000017941 */ /* 0x000fea0003800000 */
.L_x_112:
        /* <DEDUP_REMOVED lines=9> */
.L_x_115:
[----:B------:R-:W-:Y:S05]  /*4320*/  BSYNC B1 ;  /* 0x0000000000017941 */ /* 0x000fea0003800000 */
.L_x_114:
        /* <DEDUP_REMOVED lines=9> */
.L_x_117:
[----:B------:R-:W-:Y:S05]  /*43c0*/  BSYNC B1 ;  /* 0x0000000000017941 */ /* 0x000fea0003800000 */
.L_x_116:
        /* <DEDUP_REMOVED lines=10> */
.L_x_119:
[----:B------:R-:W-:Y:S05]  /*4470*/  BSYNC B1 ;  /* 0x0000000000017941 */ /* 0x000fea0003800000 */
.L_x_118:
        /* <DEDUP_REMOVED lines=10> */
.L_x_121:
[----:B------:R-:W-:Y:S05]  /*4520*/  BSYNC B1 ;  /* 0x0000000000017941 */ /* 0x000fea0003800000 */
.L_x_120:
        /* <DEDUP_REMOVED lines=9> */
.L_x_123:
[----:B------:R-:W-:Y:S05]  /*45c0*/  BSYNC B1 ;  /* 0x0000000000017941 */ /* 0x000fea0003800000 */
.L_x_122:
        /* <DEDUP_REMOVED lines=9> */
.L_x_125:
[----:B------:R-:W-:Y:S05]  /*4660*/  BSYNC B1 ;  /* 0x0000000000017941 */ /* 0x000fea0003800000 */
.L_x_124:
        /* <DEDUP_REMOVED lines=10> */
.L_x_127:
[----:B------:R-:W-:Y:S05]  /*4710*/  BSYNC B1 ;  /* 0x0000000000017941 */ /* 0x000fea0003800000 */
.L_x_126:
        /* <DEDUP_REMOVED lines=10> */
.L_x_129:
[----:B------:R-:W-:Y:S05]  /*47c0*/  BSYNC B1 ;  /* 0x0000000000017941 */ /* 0x000fea0003800000 */
.L_x_128:
        /* <DEDUP_REMOVED lines=9> */
.L_x_131:
[----:B------:R-:W-:Y:S05]  /*4860*/  BSYNC B1 ;  /* 0x0000000000017941 */ /* 0x000fea0003800000 */
.L_x_130:
        /* <DEDUP_REMOVED lines=9> */
.L_x_133:
[----:B------:R-:W-:Y:S05]  /*4900*/  BSYNC B1 ;  /* 0x0000000000017941 */ /* 0x000fea0003800000 */
.L_x_132:
        /* <DEDUP_REMOVED lines=10> */
.L_x_135:
[----:B------:R-:W-:Y:S05]  /*49b0*/  BSYNC B1 ;  /* 0x0000000000017941 */ /* 0x000fea0003800000 */
.L_x_134:
        /* <DEDUP_REMOVED lines=10> */
.L_x_137:
[----:B------:R-:W-:Y:S05]  /*4a60*/  BSYNC B1 ;  /* 0x0000000000017941 */ /* 0x000fea0003800000 */
.L_x_136:
        /* <DEDUP_REMOVED lines=9> */
.L_x_139:
[----:B------:R-:W-:Y:S05]  /*4b00*/  BSYNC B1 ;  /* 0x0000000000017941 */ /* 0x000fea0003800000 */
.L_x_138:
        /* <DEDUP_REMOVED lines=9> */
.L_x_141:
[----:B------:R-:W-:Y:S05]  /*4ba0*/  BSYNC B1 ;  /* 0x0000000000017941 */ /* 0x000fea0003800000 */
.L_x_140:
        /* <DEDUP_REMOVED lines=10> */
.L_x_143:
[----:B------:R-:W-:Y:S05]  /*4c50*/  BSYNC B1 ;  /* 0x0000000000017941 */ /* 0x000fea0003800000 */
.L_x_142:
        /* <DEDUP_REMOVED lines=10> */
.L_x_145:
[----:B------:R-:W-:Y:S05]  /*4d00*/  BSYNC B1 ;  /* 0x0000000000017941 */ /* 0x000fea0003800000 */
.L_x_144:
        /* <DEDUP_REMOVED lines=9> */
.L_x_147:
[----:B------:R-:W-:Y:S05]  /*4da0*/  BSYNC B1 ;  /* 0x0000000000017941 */ /* 0x000fea0003800000 */
.L_x_146:
        /* <DEDUP_REMOVED lines=9> */
.L_x_149:
[----:B------:R-:W-:Y:S05]  /*4e40*/  BSYNC B1 ;  /* 0x0000000000017941 */ /* 0x000fea0003800000 */
.L_x_148:
        /* <DEDUP_REMOVED lines=10> */
.L_x_151:
[----:B------:R-:W-:Y:S05]  /*4ef0*/  BSYNC B1 ;  /* 0x0000000000017941 */ /* 0x000fea0003800000 */
.L_x_150:
        /* <DEDUP_REMOVED lines=10> */
.L_x_153:
[----:B------:R-:W-:Y:S05]  /*4fa0*/  BSYNC B1 ;  /* 0x0000000000017941 */ /* 0x000fea0003800000 */
.L_x_152:
        /* <DEDUP_REMOVED lines=9> */
.L_x_155:
[----:B------:R-:W-:Y:S05]  /*5040*/  BSYNC B1 ;  /* 0x0000000000017941 */ /* 0x000fea0003800000 */
.L_x_154:
        /* <DEDUP_REMOVED lines=9> */
.L_x_157:
[----:B------:R-:W-:Y:S05]  /*50e0*/  BSYNC B1 ;  /* 0x0000000000017941 */ /* 0x000fea0003800000 */
.L_x_156:
        /* <DEDUP_REMOVED lines=10> */
.L_x_159:
[----:B------:R-:W-:Y:S05]  /*5190*/  BSYNC B1 ;  /* 0x0000000000017941 */ /* 0x000fea0003800000 */
.L_x_158:
        /* <DEDUP_REMOVED lines=10> */
.L_x_161:
[----:B------:R-:W-:Y:S05]  /*5240*/  BSYNC B1 ;  /* 0x0000000000017941 */ /* 0x000fea0003800000 */
.L_x_160:
        /* <DEDUP_REMOVED lines=9> */
.L_x_163:
[----:B------:R-:W-:Y:S05]  /*52e0*/  BSYNC B1 ;  /* 0x0000000000017941 */ /* 0x000fea0003800000 */
.L_x_162:
        /* <DEDUP_REMOVED lines=9> */
.L_x_165:
[----:B------:R-:W-:Y:S05]  /*5380*/  BSYNC B1 ;  /* 0x0000000000017941 */ /* 0x000fea0003800000 */
.L_x_164:
        /* <DEDUP_REMOVED lines=10> */
.L_x_167:
[----:B------:R-:W-:Y:S05]  /*5430*/  BSYNC B1 ;  /* 0x0000000000017941 */ /* 0x000fea0003800000 */
.L_x_166:
        /* <DEDUP_REMOVED lines=10> */
.L_x_169:
[----:B------:R-:W-:Y:S05]  /*54e0*/  BSYNC B1 ;  /* 0x0000000000017941 */ /* 0x000fea0003800000 */
.L_x_168:
        /* <DEDUP_REMOVED lines=9> */
.L_x_171:
[----:B------:R-:W-:Y:S05]  /*5580*/  BSYNC B1 ;  /* 0x0000000000017941 */ /* 0x000fea0003800000 */
.L_x_170:
        /* <DEDUP_REMOVED lines=9> */
.L_x_173:
[----:B------:R-:W-:Y:S05]  /*5620*/  BSYNC B1 ;  /* 0x0000000000017941 */ /* 0x000fea0003800000 */
.L_x_172:
        /* <DEDUP_REMOVED lines=10> */
.L_x_175:
[----:B------:R-:W-:Y:S05]  /*56d0*/  BSYNC B1 ;  /* 0x0000000000017941 */ /* 0x000fea0003800000 */
.L_x_174:
        /* <DEDUP_REMOVED lines=10> */
.L_x_177:
[----:B------:R-:W-:Y:S05]  /*5780*/  BSYNC B1 ;  /* 0x0000000000017941 */ /* 0x000fea0003800000 */
.L_x_176:
        /* <DEDUP_REMOVED lines=9> */
.L_x_179:
[----:B------:R-:W-:Y:S05]  /*5820*/  BSYNC B1 ;  /* 0x0000000000017941 */ /* 0x000fea0003800000 */
.L_x_178:
        /* <DEDUP_REMOVED lines=9> */
.L_x_181:
[----:B------:R-:W-:Y:S05]  /*58c0*/  BSYNC B1 ;  /* 0x0000000000017941 */ /* 0x000fea0003800000 */
.L_x_180:
        /* <DEDUP_REMOVED lines=10> */
.L_x_183:
[----:B------:R-:W-:Y:S05]  /*5970*/  BSYNC B1 ;  /* 0x0000000000017941 */ /* 0x000fea0003800000 */
.L_x_182:
        /* <DEDUP_REMOVED lines=10> */
.L_x_185:
[----:B------:R-:W-:Y:S05]  /*5a20*/  BSYNC B1 ;  /* 0x0000000000017941 */ /* 0x000fea0003800000 */
.L_x_184:
        /* <DEDUP_REMOVED lines=9> */
.L_x_187:
[----:B------:R-:W-:Y:S05]  /*5ac0*/  BSYNC B1 ;  /* 0x0000000000017941 */ /* 0x000fea0003800000 */
.L_x_186:
        /* <DEDUP_REMOVED lines=9> */
.L_x_189:
[----:B------:R-:W-:Y:S05]  /*5b60*/  BSYNC B1 ;  /* 0x0000000000017941 */ /* 0x000fea0003800000 */
.L_x_188:
        /* <DEDUP_REMOVED lines=10> */
.L_x_191:
[----:B------:R-:W-:Y:S05]  /*5c10*/  BSYNC B1 ;  /* 0x0000000000017941 */ /* 0x000fea0003800000 */
.L_x_190:
        /* <DEDUP_REMOVED lines=10> */
.L_x_193:
[----:B------:R-:W-:Y:S05]  /*5cc0*/  BSYNC B1 ;  /* 0x0000000000017941 */ /* 0x000fea0003800000 */
.L_x_192:
        /* <DEDUP_REMOVED lines=9> */
.L_x_195:
[----:B------:R-:W-:Y:S05]  /*5d60*/  BSYNC B1 ;  /* 0x0000000000017941 */ /* 0x000fea0003800000 */
.L_x_194:
        /* <DEDUP_REMOVED lines=9> */
.L_x_197:
[----:B------:R-:W-:Y:S05]  /*5e00*/  BSYNC B1 ;  /* 0x0000000000017941 */ /* 0x000fea0003800000 */
.L_x_196:
        /* <DEDUP_REMOVED lines=10> */
.L_x_199:
[----:B------:R-:W-:Y:S05]  /*5eb0*/  BSYNC B1 ;  /* 0x0000000000017941 */ /* 0x000fea0003800000 */
.L_x_198:
        /* <DEDUP_REMOVED lines=10> */
.L_x_201:
[----:B------:R-:W-:Y:S05]  /*5f60*/  BSYNC B1 ;  /* 0x0000000000017941 */ /* 0x000fea0003800000 */
.L_x_200:
        /* <DEDUP_REMOVED lines=9> */
.L_x_203:
[----:B------:R-:W-:Y:S05]  /*6000*/  BSYNC B1 ;  /* 0x0000000000017941 */ /* 0x000fea0003800000 */
.L_x_202:
        /* <DEDUP_REMOVED lines=9> */
.L_x_205:
[----:B------:R-:W-:Y:S05]  /*60a0*/  BSYNC B1 ;  /* 0x0000000000017941 */ /* 0x000fea0003800000 */
.L_x_204:
        /* <DEDUP_REMOVED lines=10> */
.L_x_207:
[----:B------:R-:W-:Y:S05]  /*6150*/  BSYNC B1 ;  /* 0x0000000000017941 */ /* 0x000fea0003800000 */
.L_x_206:
        /* <DEDUP_REMOVED lines=10> */
.L_x_209:
[----:B------:R-:W-:Y:S05]  /*6200*/  BSYNC B1 ;  /* 0x0000000000017941 */ /* 0x000fea0003800000 */
.L_x_208:
        /* <DEDUP_REMOVED lines=9> */
.L_x_211:
[----:B------:R-:W-:Y:S05]  /*62a0*/  BSYNC B1 ;  /* 0x0000000000017941 */ /* 0x000fea0003800000 */
.L_x_210:
        /* <DEDUP_REMOVED lines=9> */
.L_x_213:
[----:B------:R-:W-:Y:S05]  /*6340*/  BSYNC B1 ;  /* 0x0000000000017941 */ /* 0x000fea0003800000 */
.L_x_212:
        /* <DEDUP_REMOVED lines=10> */
.L_x_215:
[----:B------:R-:W-:Y:S05]  /*63f0*/  BSYNC B1 ;  /* 0x0000000000017941 */ /* 0x000fea0003800000 */
.L_x_214:
        /* <DEDUP_REMOVED lines=10> */
.L_x_217:
[----:B------:R-:W-:Y:S05]  /*64a0*/  BSYNC B1 ;  /* 0x0000000000017941 */ /* 0x000fea0003800000 */
.L_x_216:
        /* <DEDUP_REMOVED lines=9> */
.L_x_219:
[----:B------:R-:W-:Y:S05]  /*6540*/  BSYNC B1 ;  /* 0x0000000000017941 */ /* 0x000fea0003800000 */
.L_x_218:
        /* <DEDUP_REMOVED lines=9> */
.L_x_221:
[----:B------:R-:W-:Y:S05]  /*65e0*/  BSYNC B1 ;  /* 0x0000000000017941 */ /* 0x000fea0003800000 */
.L_x_220:
        /* <DEDUP_REMOVED lines=10> */
.L_x_223:
[----:B------:R-:W-:Y:S05]  /*6690*/  BSYNC B1 ;  /* 0x0000000000017941 */ /* 0x000fea0003800000 */
.L_x_222:
        /* <DEDUP_REMOVED lines=10> */
.L_x_225:
[----:B------:R-:W-:Y:S05]  /*6740*/  BSYNC B1 ;  /* 0x0000000000017941 */ /* 0x000fea0003800000 */
.L_x_224:
        /* <DEDUP_REMOVED lines=9> */
.L_x_227:
[----:B------:R-:W-:Y:S05]  /*67e0*/  BSYNC B1 ;  /* 0x0000000000017941 */ /* 0x000fea0003800000 */
.L_x_226:
        /* <DEDUP_REMOVED lines=9> */
.L_x_229:
[----:B------:R-:W-:Y:S05]  /*6880*/  BSYNC B1 ;  /* 0x0000000000017941 */ /* 0x000fea0003800000 */
.L_x_228:
        /* <DEDUP_REMOVED lines=10> */
.L_x_231:
[----:B------:R-:W-:Y:S05]  /*6930*/  BSYNC B1 ;  /* 0x0000000000017941 */ /* 0x000fea0003800000 */
.L_x_230:
        /* <DEDUP_REMOVED lines=10> */
.L_x_233:
[----:B------:R-:W-:Y:S05]  /*69e0*/  BSYNC B1 ;  /* 0x0000000000017941 */ /* 0x000fea0003800000 */
.L_x_232:
        /* <DEDUP_REMOVED lines=9> */
.L_x_235:
[----:B------:R-:W-:Y:S05]  /*6a80*/  BSYNC B1 ;  /* 0x0000000000017941 */ /* 0x000fea0003800000 */
.L_x_234:
        /* <DEDUP_REMOVED lines=9> */
.L_x_237:
[----:B------:R-:W-:Y:S05]  /*6b20*/  BSYNC B1 ;  /* 0x0000000000017941 */ /* 0x000fea0003800000 */
.L_x_236:
        /* <DEDUP_REMOVED lines=10> */
.L_x_239:
[----:B------:R-:W-:Y:S05]  /*6bd0*/  BSYNC B1 ;  /* 0x0000000000017941 */ /* 0x000fea0003800000 */
.L_x_238:
        /* <DEDUP_REMOVED lines=10> */
.L_x_241:
[----:B------:R-:W-:Y:S05]  /*6c80*/  BSYNC B1 ;  /* 0x0000000000017941 */ /* 0x000fea0003800000 */
.L_x_240:
        /* <DEDUP_REMOVED lines=9> */
.L_x_243:
[----:B------:R-:W-:Y:S05]  /*6d20*/  BSYNC B1 ;  /* 0x0000000000017941 */ /* 0x000fea0003800000 */
.L_x_242:
        /* <DEDUP_REMOVED lines=9> */
.L_x_245:
[----:B------:R-:W-:Y:S05]  /*6dc0*/  BSYNC B1 ;  /* 0x0000000000017941 */ /* 0x000fea0003800000 */
.L_x_244:
        /* <DEDUP_REMOVED lines=10> */
.L_x_247:
[----:B------:R-:W-:Y:S05]  /*6e70*/  BSYNC B1 ;  /* 0x0000000000017941 */ /* 0x000fea0003800000 */
.L_x_246:
        /* <DEDUP_REMOVED lines=10> */
.L_x_249:
[----:B------:R-:W-:Y:S05]  /*6f20*/  BSYNC B1 ;  /* 0x0000000000017941 */ /* 0x000fea0003800000 */
.L_x_248:
        /* <DEDUP_REMOVED lines=9> */
.L_x_251:
[----:B------:R-:W-:Y:S05]  /*6fc0*/  BSYNC B1 ;  /* 0x0000000000017941 */ /* 0x000fea0003800000 */
.L_x_250:
        /* <DEDUP_REMOVED lines=9> */
.L_x_253:
[----:B------:R-:W-:Y:S05]  /*7060*/  BSYNC B1 ;  /* 0x0000000000017941 */ /* 0x000fea0003800000 */
.L_x_252:
        /* <DEDUP_REMOVED lines=10> */
.L_x_255:
[----:B------:R-:W-:Y:S05]  /*7110*/  BSYNC B1 ;  /* 0x0000000000017941 */ /* 0x000fea0003800000 */
.L_x_254:
        /* <DEDUP_REMOVED lines=10> */
.L_x_257:
[----:B------:R-:W-:Y:S05]  /*71c0*/  BSYNC B1 ;  /* 0x0000000000017941 */ /* 0x000fea0003800000 */
.L_x_256:
        /* <DEDUP_REMOVED lines=9> */
.L_x_259:
[----:B------:R-:W-:Y:S05]  /*7260*/  BSYNC B1 ;  /* 0x0000000000017941 */ /* 0x000fea0003800000 */
.L_x_258:
        /* <DEDUP_REMOVED lines=9> */
.L_x_261:
[----:B------:R-:W-:Y:S05]  /*7300*/  BSYNC B1 ;  /* 0x0000000000017941 */ /* 0x000fea0003800000 */
.L_x_260:
        /* <DEDUP_REMOVED lines=10> */
.L_x_263:
[----:B------:R-:W-:Y:S05]  /*73b0*/  BSYNC B1 ;  /* 0x0000000000017941 */ /* 0x000fea0003800000 */
.L_x_262:
        /* <DEDUP_REMOVED lines=10> */
.L_x_265:
[----:B------:R-:W-:Y:S05]  /*7460*/  BSYNC B1 ;  /* 0x0000000000017941 */ /* 0x000fea0003800000 */
.L_x_264:
        /* <DEDUP_REMOVED lines=9> */
.L_x_267:
[----:B------:R-:W-:Y:S05]  /*7500*/  BSYNC B1 ;  /* 0x0000000000017941 */ /* 0x000fea0003800000 */
.L_x_266:
        /* <DEDUP_REMOVED lines=9> */
.L_x_269:
[----:B------:R-:W-:Y:S05]  /*75a0*/  BSYNC B1 ;  /* 0x0000000000017941 */ /* 0x000fea0003800000 */
.L_x_268:
        /* <DEDUP_REMOVED lines=10> */
.L_x_271:
[----:B------:R-:W-:Y:S05]  /*7650*/  BSYNC B1 ;  /* 0x0000000000017941 */ /* 0x000fea0003800000 */
.L_x_270:
        /* <DEDUP_REMOVED lines=10> */
.L_x_273:
[----:B------:R-:W-:Y:S05]  /*7700*/  BSYNC B1 ;  /* 0x0000000000017941 */ /* 0x000fea0003800000 */
.L_x_272:
        /* <DEDUP_REMOVED lines=9> */
.L_x_275:
[----:B------:R-:W-:Y:S05]  /*77a0*/  BSYNC B1 ;  /* 0x0000000000017941 */ /* 0x000fea0003800000 */
.L_x_274:
        /* <DEDUP_REMOVED lines=9> */
.L_x_277:
[----:B------:R-:W-:Y:S05]  /*7840*/  BSYNC B1 ;  /* 0x0000000000017941 */ /* 0x000fea0003800000 */
.L_x_276:
        /* <DEDUP_REMOVED lines=10> */
.L_x_279:
[----:B------:R-:W-:Y:S05]  /*78f0*/  BSYNC B1 ;  /* 0x0000000000017941 */ /* 0x000fea0003800000 */
.L_x_278:
        /* <DEDUP_REMOVED lines=10> */
.L_x_281:
[----:B------:R-:W-:Y:S05]  /*79a0*/  BSYNC B1 ;  /* 0x0000000000017941 */ /* 0x000fea0003800000 */
.L_x_280:
[----:B-----5:R-:W-:Y:S01]  /*79b0*/  HADD2.F32 R3, -RZ, R24.H0_H0 ;  /* 0x20000018ff037230 */ /* 0x020fe20000004100 */
[----:B------:R-:W-:Y:S01]  /*79c0*/  ISETP.GT.AND P1, PT, R0, 0x8, P1 ;  /* 0x000000080000780c */ /* 0x000fe20000f24270 */
[----:B------:R-:W-:Y:S03]  /*79d0*/  BSSY B1, `(.L_x_282) ;  /* 0x0000007000017945 */ /* 0x000fe60003800000 */
[----:B01--4-:R-:W-:-:S04]  /*79e0*/  FMUL R6, R3, R156 ;  /* 0x0000009c03067220 */ /* 0x013fc80000400000 */
[----:B------:R-:W-:-:S05]  /*79f0*/  FFMA R6, R149, R155, R6 ;  /* 0x0000009b95067223 */ /* 0x000fca0000000006 */
[----:B------:R-:W-:-:S05]  /*7a00*/  F2FP.F16.F32.PACK_AB R6, RZ, R6 ;  /* 0x00000006ff06723e */ /* 0x000fca00000000ff */
[----:B------:R0:W-:Y:S01]  /*7a10*/  @P3 STG.E.U16 desc[UR36][R4.64+0x1f2], R6 ;  /* 0x0001f20604003986 */ /* 0x0001e2000c101524 */
[----:B------:R-:W-:Y:S05]  /*7a20*/  @!P1 BRA `(.L_x_283) ;  /* 0x0000000000049947 */ /* 0x000fea0003800000 */
[----:B------:R1:W5:Y:S02]  /*7a30*/  LDG.E.LTC128B.U16 R24, desc[UR36][R8.64+0x1f0] ;  /* 0x0001f02408187981 */ /* 0x000364000c1e1520 */
.L_x_283:
[----:B------:R-:W-:Y:S05]  /*7a40*/  BSYNC B1 ;  /* 0x0000000000017941 */ /* 0x000fea0003800000 */
.L_x_282:
[----:B-----5:R-:W-:Y:S01]  /*7a50*/  HADD2.F32 R3, -RZ, R24.H0_H0 ;  /* 0x20000018ff037230 */ /* 0x020fe20000004100 */
[----:B------:R-:W-:Y:S01]  /*7a60*/  ISETP.GT.AND P0, PT, R0, 0x8, P0 ;  /* 0x000000080000780c */ /* 0x000fe20000704270 */
[----:B0-----:R-:W-:Y:S01]  /*7a70*/  @P1 IMAD.MOV.U32 R4, RZ, RZ, R10 ;  /* 0x000000ffff041224 */ /* 0x001fe200078e000a */
[----:B------:R-:W-:Y:S01]  /*7a80*/  BSSY B1, `(.L_x_284) ;  /* 0x0000008000017945 */ /* 0x000fe20003800000 */
[----:B------:R-:W-:Y:S02]  /*7a90*/  @P1 IMAD.MOV.U32 R5, RZ, RZ, R11 ;  /* 0x000000ffff051224 */ /* 0x000fe400078e000b */
[----:B------:R-:W-:-:S04]  /*7aa0*/  FMUL R3, R3, R156 ;  /* 0x0000009c03037220 */ /* 0x000fc80000400000 */
[----:B------:R-:W-:-:S05]  /*7ab0*/  FFMA R3, R150, R155, R3 ;  /* 0x0000009b96037223 */ /* 0x000fca0000000003 */
[----:B------:R-:W-:-:S05]  /*7ac0*/  F2FP.F16.F32.PACK_AB R3, RZ, R3 ;  /* 0x00000003ff03723e */ /* 0x000fca00000000ff */
[----:B------:R0:W-:Y:S01]  /*7ad0*/  @P1 STG.E.U16 desc[UR36][R4.64+0x1f0], R3 ;  /* 0x0001f00304001986 */ /* 0x0001e2000c101524 */
[----:B------:R-:W-:Y:S05]  /*7ae0*/  @!P0 BRA `(.L_x_285) ;  /* 0x0000000000048947 */ /* 0x000fea0003800000 */
[----:B------:R4:W5:Y:S02]  /*7af0*/  LDG.E.LTC128B.U16 R24, desc[UR36][R8.64+0x1f2] ;  /* 0x0001f22408187981 */ /* 0x000964000c1e1520 */
.L_x_285:
[----:B------:R-:W-:Y:S05]  /*7b00*/  BSYNC B1 ;  /* 0x0000000000017941 */ /* 0x000fea0003800000 */
.L_x_284:
[----:B------:R-:W-:Y:S05]  /*7b10*/  @!P0 BRA `(.L_x_286) ;  /* 0x0000002400308947 */ /* 0x000fea0003800000 */
[----:B0----5:R-:W-:-:S05]  /*7b20*/  HADD2.F32 R3, -RZ, R24.H0_H0 ;  /* 0x20000018ff037230 */ /* 0x021fca0000004100 */
[----:B------:R-:W-:-:S04]  /*7b30*/  FMUL R0, R3, R156 ;  /* 0x0000009c03007220 */ /* 0x000fc80000400000 */
[----:B------:R-:W-:-:S05]  /*7b40*/  FFMA R0, R151, R155, R0 ;  /* 0x0000009b97007223 */ /* 0x000fca0000000000 */
[----:B------:R-:W-:-:S05]  /*7b50*/  F2FP.F16.F32.PACK_AB R0, RZ, R0 ;  /* 0x00000000ff00723e */ /* 0x000fca00000000ff */
[----:B------:R0:W-:Y:S01]  /*7b60*/  STG.E.U16 desc[UR36][R10.64+0x1f2], R0 ;  /* 0x0001f2000a007986 */ /* 0x0001e2000c101524 */
[----:B------:R-:W-:Y:S05]  /*7b70*/  BRA `(.L_x_286) ;  /* 0x0000002400187947 */ /* 0x000fea0003800000 */
.L_x_33:
[----:B------:R-:W-:Y:S01]  /*7b80*/  ISETP.GT.AND P0, PT, R3, 0x1, PT ;  /* 0x000000010300780c */ /* 0x000fe20003f04270 */
[----:B------:R-:W-:Y:S01]  /*7b90*/  ULDC.64 UR4, c[0x0][0x5c0] ;  /* 0x0001700000047ab9 */ /* 0x000fe20000000a00 */
[-C--:B------:R-:W-:Y:S01]  /*7ba0*/  FMUL R24, R24, R155.reuse ;  /* 0x0000009b18187220 */ /* 0x080fe20000400000 */
[-C--:B------:R-:W-:Y:S01]  /*7bb0*/  FMUL R25, R25, R155.reuse ;  /* 0x0000009b19197220 */ /* 0x080fe20000400000 */
[----:B------:R-:W-:Y:S01]  /*7bc0*/  ISETP.GT.AND P3, PT, R0, RZ, P0 ;  /* 0x000000ff0000720c */ /* 0x000fe20000764270 */
[-C--:B------:R-:W-:Y:S01]  /*7bd0*/  FMUL R26, R26, R155.reuse ;  /* 0x0000009b1a1a7220 */ /* 0x080fe20000400000 */
[----:B------:R-:W-:Y:S01]  /*7be0*/  LEA R4, P4, R160, UR4, 0x1 ;  /* 0x00000004a0047c11 */ /* 0x000fe2000f8808ff */
[-C--:B------:R-:W-:Y:S01]  /*7bf0*/  FMUL R27, R27, R155.reuse ;  /* 0x0000009b1b1b7220 */ /* 0x080fe20000400000 */
[----:B------:R-:W-:Y:S01]  /*7c00*/  F2FP.F16.F32.PACK_AB R24, RZ, R24 ;  /* 0x00000018ff18723e */ /* 0x000fe200000000ff */
[-C--:B------:R-:W-:Y:S01]  /*7c10*/  FMUL R28, R28, R155.reuse ;  /* 0x0000009b1c1c7220 */ /* 0x080fe20000400000 */
[----:B------:R-:W-:Y:S01]  /*7c20*/  LEA.HI.X R5, R160, UR5, R153, 0x1, P4 ;  /* 0x00000005a0057c11 */ /* 0x000fe2000a0f0c99 */
[----:B------:R-:W-:Y:S01]  /*7c30*/  FMUL R29, R29, R155 ;  /* 0x0000009b1d1d7220 */ /* 0x000fe20000400000 */
[----:B------:R-:W-:Y:S01]  /*7c40*/  F2FP.F16.F32.PACK_AB R25, RZ, R25 ;  /* 0x00000019ff19723e */ /* 0x000fe200000000ff */
[-C--:B------:R-:W-:Y:S01]  /*7c50*/  FMUL R30, R30, R155.reuse ;  /* 0x0000009b1e1e7220 */ /* 0x080fe20000400000 */
[----:B------:R-:W-:Y:S01]  /*7c60*/  SHF.L.U64.HI R11, R10, 0x4, R11 ;  /* 0x000000040a0b7819 */ /* 0x000fe2000001020b */
[----:B------:R-:W-:Y:S01]  /*7c70*/  @P1 STG.E.U16 desc[UR36][R4.64], R24 ;  /* 0x0000001804001986 */ /* 0x000fe2000c101524 */
[----:B------:R-:W-:Y:S01]  /*7c80*/  ISETP.GT.AND P1, PT, R3, 0x8, PT ;  /* 0x000000080300780c */ /* 0x000fe20003f24270 */
[-C--:B------:R-:W-:Y:S01]  /*7c90*/  FMUL R31, R31, R155.reuse ;  /* 0x0000009b1f1f7220 */ /* 0x080fe20000400000 */
[----:B------:R-:W-:Y:S01]  /*7ca0*/  ISETP.GT.AND P4, PT, R0, 0x8, P0 ;  /* 0x000000080000780c */ /* 0x000fe20000784270 */
[----:B------:R-:W-:Y:S01]  /*7cb0*/  @P3 STG.E.U16 desc[UR36][R4.64+0x2], R25 ;  /* 0x0000021904003986 */ /* 0x000fe2000c101524 */
[----:B------:R-:W-:Y:S01]  /*7cc0*/  LEA R6, P3, R10, R4, 0x4 ;  /* 0x000000040a067211 */ /* 0x000fe200078620ff */
[-C--:B------:R-:W-:Y:S01]  /*7cd0*/  FMUL R32, R32, R155.reuse ;  /* 0x0000009b20207220 */ /* 0x080fe20000400000 */
[C---:B------:R-:W-:Y:S01]  /*7ce0*/  ISETP.GT.AND P2, PT, R0.reuse, 0x8, P2 ;  /* 0x000000080000780c */ /* 0x040fe20001744270 */
[-C--:B------:R-:W-:Y:S01]  /*7cf0*/  FMUL R33, R33, R155.reuse ;  /* 0x0000009b21217220 */ /* 0x080fe20000400000 */
[----:B------:R-:W-:Y:S01]  /*7d00*/  ISETP.GT.AND P0, PT, R3, 0x9, PT ;  /* 0x000000090300780c */ /* 0x000fe20003f04270 */
[----:B------:R-:W-:Y:S01]  /*7d10*/  IMAD.X R7, R11, 0x1, R5, P3 ;  /* 0x000000010b077824 */ /* 0x000fe200018e0605 */
[----:B------:R-:W-:Y:S01]  /*7d20*/  ISETP.GT.AND P5, PT, R0, RZ, P1 ;  /* 0x000000ff0000720c */ /* 0x000fe20000fa4270 */
[-C--:B------:R-:W-:Y:S01]  /*7d30*/  FMUL R34, R34, R155.reuse ;  /* 0x0000009b22227220 */ /* 0x080fe20000400000 */
[----:B------:R-:W-:Y:S01]  /*7d40*/  ISETP.GT.AND P3, PT, R0, RZ, P0 ;  /* 0x000000ff0000720c */ /* 0x000fe20000764270 */
[-C--:B------:R-:W-:Y:S01]  /*7d50*/  FMUL R35, R35, R155.reuse ;  /* 0x0000009b23237220 */ /* 0x080fe20000400000 */
[----:B------:R-:W-:Y:S01]  /*7d60*/  F2FP.F16.F32.PACK_AB R26, RZ, R26 ;  /* 0x0000001aff1a723e */ /* 0x000fe200000000ff */
[----:B------:R-:W-:Y:S01]  /*7d70*/  FMUL R36, R36, R155 ;  /* 0x0000009b24247220 */ /* 0x000fe20000400000 */
[----:B------:R-:W-:Y:S01]  /*7d80*/  F2FP.F16.F32.PACK_AB R27, RZ, R27 ;  /* 0x0000001bff1b723e */ /* 0x000fe200000000ff */
[----:B------:R-:W-:Y:S01]  /*7d90*/  FMUL R37, R37, R155 ;  /* 0x0000009b25257220 */ /* 0x000fe20000400000 */
[----:B------:R-:W-:Y:S01]  /*7da0*/  F2FP.F16.F32.PACK_AB R28, RZ, R28 ;  /* 0x0000001cff1c723e */ /* 0x000fe200000000ff */
[----:B------:R-:W-:Y:S01]  /*7db0*/  @P2 STG.E.U16 desc[UR36][R6.64], R26 ;  /* 0x0000001a06002986 */ /* 0x000fe2000c101524 */
[----:B------:R-:W-:Y:S01]  /*7dc0*/  F2FP.F16.F32.PACK_AB R29, RZ, R29 ;  /* 0x0000001dff1d723e */ /* 0x000fe200000000ff */
[-C--:B------:R-:W-:Y:S01]  /*7dd0*/  FMUL R38, R38, R155.reuse ;  /* 0x0000009b26267220 */ /* 0x080fe20000400000 */
[C---:B------:R-:W-:Y:S01]  /*7de0*/  ISETP.GT.AND P2, PT, R0.reuse, 0x8, P1 ;  /* 0x000000080000780c */ /* 0x040fe20000f44270 */
[----:B------:R-:W-:Y:S01]  /*7df0*/  @P4 STG.E.U16 desc[UR36][R6.64+0x2], R27 ;  /* 0x0000021b06004986 */ /* 0x000fe2000c101524 */
[----:B------:R-:W-:Y:S01]  /*7e00*/  ISETP.GT.AND P1, PT, R3, 0x10, PT ;  /* 0x000000100300780c */ /* 0x000fe20003f24270 */
[-C--:B------:R-:W-:Y:S01]  /*7e10*/  FMUL R39, R39, R155.reuse ;  /* 0x0000009b27277220 */ /* 0x080fe20000400000 */
[----:B------:R-:W-:Y:S01]  /*7e20*/  F2FP.F16.F32.PACK_AB R30, RZ, R30 ;  /* 0x0000001eff1e723e */ /* 0x000fe200000000ff */
[----:B------:R-:W-:Y:S01]  /*7e30*/  @P5 STG.E.U16 desc[UR36][R4.64+0x10], R28 ;  /* 0x0000101c04005986 */ /* 0x000fe2000c101524 */
[----:B------:R-:W-:Y:S01]  /*7e40*/  ISETP.GT.AND P4, PT, R0, RZ, P1 ;  /* 0x000000ff0000720c */ /* 0x000fe20000f84270 */
[----:B------:R-:W-:Y:S01]  /*7e50*/  FMUL R40, R40, R155 ;  /* 0x0000009b28287220 */ /* 0x000fe20000400000 */
[----:B------:R-:W-:Y:S01]  /*7e60*/  F2FP.F16.F32.PACK_AB R31, RZ, R31 ;  /* 0x0000001fff1f723e */ /* 0x000fe200000000ff */
[----:B------:R-:W-:Y:S01]  /*7e70*/  @P3 STG.E.U16 desc[UR36][R4.64+0x12], R29 ;  /* 0x0000121d04003986 */ /* 0x000fe2000c101524 */
[----:B------:R-:W-:Y:S01]  /*7e80*/  ISETP.GT.AND P3, PT, R0, 0x8, P0 ;  /* 0x000000080000780c */ /* 0x000fe20000764270 */
[-C--:B------:R-:W-:Y:S01]  /*7e90*/  FMUL R41, R41, R155.reuse ;  /* 0x0000009b29297220 */ /* 0x080fe20000400000 */
[----:B------:R-:W-:Y:S01]  /*7ea0*/  ISETP.GT.AND P0, PT, R3, 0x11, PT ;  /* 0x000000110300780c */ /* 0x000fe20003f04270 */
[----:B------:R-:W-:Y:S01]  /*7eb0*/  @P2 STG.E.U16 desc[UR36][R6.64+0x10], R30 ;  /* 0x0000101e06002986 */ /* 0x000fe2000c101524 */
[----:B------:R-:W-:Y:S01]  /*7ec0*/  F2FP.F16.F32.PACK_AB R32, RZ, R32 ;  /* 0x00000020ff20723e */ /* 0x000fe200000000ff */
[-C--:B------:R-:W-:Y:S01]  /*7ed0*/  FMUL R42, R42, R155.reuse ;  /* 0x0000009b2a2a7220 */ /* 0x080fe20000400000 */
[C---:B------:R-:W-:Y:S01]  /*7ee0*/  ISETP.GT.AND P5, PT, R0.reuse, RZ, P0 ;  /* 0x000000ff0000720c */ /* 0x040fe200007a4270 */
[-C--:B------:R-:W-:Y:S01]  /*7ef0*/  FMUL R43, R43, R155.reuse ;  /* 0x0000009b2b2b7220 */ /* 0x080fe20000400000 */
[----:B------:R-:W-:Y:S01]  /*7f00*/  ISETP.GT.AND P2, PT, R0, 0x8, P1 ;  /* 0x000000080000780c */ /* 0x000fe20000f44270 */
[-C--:B------:R-:W-:Y:S01]  /*7f10*/  FMUL R44, R44, R155.reuse ;  /* 0x0000009b2c2c7220 */ /* 0x080fe20000400000 */
[----:B------:R-:W-:Y:S01]  /*7f20*/  ISETP.GT.AND P1, PT, R3, 0x18, PT ;  /* 0x000000180300780c */ /* 0x000fe20003f24270 */
[----:B------:R-:W-:Y:S01]  /*7f30*/  FMUL R45, R45, R155 ;  /* 0x0000009b2d2d7220 */ /* 0x000fe20000400000 */
[----:B------:R-:W-:Y:S01]  /*7f40*/  F2FP.F16.F32.PACK_AB R33, RZ, R33 ;  /* 0x00000021ff21723e */ /* 0x000fe200000000ff */
[----:B------:R-:W-:Y:S01]  /*7f50*/  @P3 STG.E.U16 desc[UR36][R6.64+0x12], R31 ;  /* 0x0000121f06003986 */ /* 0x000fe2000c101524 */
[----:B------:R-:W-:Y:S01]  /*7f60*/  ISETP.GT.AND P3, PT, R0, 0x8, P0 ;  /* 0x000000080000780c */ /* 0x000fe20000764270 */
[-C--:B------:R-:W-:Y:S01]  /*7f70*/  FMUL R46, R46, R155.reuse ;  /* 0x0000009b2e2e7220 */ /* 0x080fe20000400000 */
[----:B------:R-:W-:Y:S01]  /*7f80*/  ISETP.GT.AND P0, PT, R3, 0x19, PT ;  /* 0x000000190300780c */ /* 0x000fe20003f04270 */
[----:B------:R-:W-:Y:S01]  /*7f90*/  @P4 STG.E.U16 desc[UR36][R4.64+0x20], R32 ;  /* 0x0000202004004986 */ /* 0x000fe2000c101524 */
[C---:B------:R-:W-:Y:S01]  /*7fa0*/  ISETP.GT.AND P4, PT, R0.reuse, RZ, P1 ;  /* 0x000000ff0000720c */ /* 0x040fe20000f84270 */
[-C--:B------:R-:W-:Y:S01]  /*7fb0*/  FMUL R47, R47, R155.reuse ;  /* 0x0000009b2f2f7220 */ /* 0x080fe20000400000 */
[----:B------:R-:W-:Y:S01]  /*7fc0*/  F2FP.F16.F32.PACK_AB R34, RZ, R34 ;  /* 0x00000022ff22723e */ /* 0x000fe200000000ff */
[----:B------:R-:W-:Y:S01]  /*7fd0*/  @P5 STG.E.U16 desc[UR36][R4.64+0x22], R33 ;  /* 0x0000222104005986 */ /* 0x000fe2000c101524 */
[----:B------:R-:W-:Y:S01]  /*7fe0*/  ISETP.GT.AND P5, PT, R0, RZ, P0 ;  /* 0x000000ff0000720c */ /* 0x000fe200007a4270 */
[----:B------:R-:W-:Y:S01]  /*7ff0*/  FMUL R48, R48, R155 ;  /* 0x0000009b30307220 */ /* 0x000fe20000400000 */
[----:B------:R-:W-:Y:S01]  /*8000*/  F2FP.F16.F32.PACK_AB R35, RZ, R35 ;  /* 0x00000023ff23723e */ /* 0x000fe200000000ff */
[----:B------:R-:W-:Y:S01]  /*8010*/  @P2 STG.E.U16 desc[UR36][R6.64+0x20], R34 ;  /* 0x0000202206002986 */ /* 0x000fe2000c101524 */
[----:B------:R-:W-:Y:S01]  /*8020*/  F2FP.F16.F32.PACK_AB R36, RZ, R36 ;  /* 0x00000024ff24723e */ /* 0x000fe200000000ff */
[-C--:B------:R-:W-:Y:S01]  /*8030*/  FMUL R49, R49, R155.reuse ;  /* 0x0000009b31317220 */ /* 0x080fe20000400000 */
[----:B------:R-:W-:Y:S01]  /*8040*/  ISETP.GT.AND P2, PT, R0, 0x8, P1 ;  /* 0x000000080000780c */ /* 0x000fe20000f44270 */
[----:B------:R-:W-:Y:S01]  /*8050*/  @P3 STG.E.U16 desc[UR36][R6.64+0x22], R35 ;  /* 0x0000222306003986 */ /* 0x000fe2000c101524 */
[----:B------:R-:W-:Y:S01]  /*8060*/  ISETP.GT.AND P1, PT, R3, 0x20, PT ;  /* 0x000000200300780c */ /* 0x000fe20003f24270 */
[----:B------:R-:W-:Y:S01]  /*8070*/  FMUL R50, R50, R155 ;  /* 0x0000009b32327220 */ /* 0x000fe20000400000 */
[----:B------:R-:W-:Y:S01]  /*8080*/  F2FP.F16.F32.PACK_AB R37, RZ, R37 ;  /* 0x00000025ff25723e */ /* 0x000fe200000000ff */
[----:B------:R-:W-:Y:S01]  /*8090*/  @P4 STG.E.U16 desc[UR36][R4.64+0x30], R36 ;  /* 0x0000302404004986 */ /* 0x000fe2000c101524 */
[C---:B------:R-:W-:Y:S01]  /*80a0*/  ISETP.GT.AND P3, PT, R0.reuse, 0x8, P0 ;  /* 0x000000080000780c */ /* 0x040fe20000764270 */
[-C--:B------:R-:W-:Y:S01]  /*80b0*/  FMUL R51, R51, R155.reuse ;  /* 0x0000009b33337220 */ /* 0x080fe20000400000 */
[----:B------:R-:W-:Y:S01]  /*80c0*/  ISETP.GT.AND P0, PT, R3, 0x21, PT ;  /* 0x000000210300780c */ /* 0x000fe20003f04270 */
[----:B------:R-:W-:Y:S01]  /*80d0*/  @P5 STG.E.U16 desc[UR36][R4.64+0x32], R37 ;  /* 0x0000322504005986 */ /* 0x000fe2000c101524 */
[----:B------:R-:W-:Y:S01]  /*80e0*/  ISETP.GT.AND P4, PT, R0, RZ, P1 ;  /* 0x000000ff0000720c */ /* 0x000fe20000f84270 */
[-C--:B------:R-:W-:Y:S01]  /*80f0*/  FMUL R52, R52, R155.reuse ;  /* 0x0000009b34347220 */ /* 0x080fe20000400000 */
[----:B------:R-:W-:Y:S01]  /*8100*/  F2FP.F16.F32.PACK_AB R38, RZ, R38 ;  /* 0x00000026ff26723e */ /* 0x000fe200000000ff */
[-C--:B------:R-:W-:Y:S01]  /*8110*/  FMUL R53, R53, R155.reuse ;  /* 0x0000009b35357220 */ /* 0x080fe20000400000 */
        /* <DEDUP_REMOVED lines=325> */
[----:B------:R-:W-:Y:S01]  /*9570*/  FMUL R151, R151, R155 ;  /* 0x0000009b97977220 */ /* 0x000fe20000400000 */
[----:B------:R-:W-:Y:S01]  /*9580*/  ISETP.GT.AND P2, PT, R0, 0x8, P1 ;  /* 0x000000080000780c */ /* 0x000fe20000f44270 */
[----:B------:R-:W-:Y:S01]  /*9590*/  @P3 STG.E.U16 desc[UR36][R6.64+0x132], R103 ;  /* 0x0001326706003986 */ /* 0x000fe2000c101524 */
[----:B------:R-:W-:-:S02]  /*95a0*/  ISETP.GT.AND P1, PT, R3, 0xa8, PT ;  /* 0x000000a80300780c */ /* 0x000fc40003f24270 */
[----:B------:R-:W-:Y:S01]  /*95b0*/  F2FP.F16.F32.PACK_AB R105, RZ, R105 ;  /* 0x00000069ff69723e */ /* 0x000fe200000000ff */
[----:B------:R-:W-:Y:S01]  /*95c0*/  @P4 STG.E.U16 desc[UR36][R4.64+0x140], R104 ;  /* 0x0001406804004986 */ /* 0x000fe2000c101524 */
[C---:B------:R-:W-:Y:S02]  /*95d0*/  ISETP.GT.AND P3, PT, R0.reuse, 0x8, P0 ;  /* 0x000000080000780c */ /* 0x040fe40000764270 */
[----:B------:R-:W-:Y:S01]  /*95e0*/  ISETP.GT.AND P0, PT, R3, 0xa9, PT ;  /* 0x000000a90300780c */ /* 0x000fe20003f04270 */
[----:B------:R-:W-:Y:S01]  /*95f0*/  @P5 STG.E.U16 desc[UR36][R4.64+0x142], R105 ;  /* 0x0001426904005986 */ /* 0x000fe2000c101524 */
[C---:B------:R-:W-:Y:S02]  /*9600*/  ISETP.GT.AND P4, PT, R0.reuse, RZ, P1 ;  /* 0x000000ff0000720c */ /* 0x040fe40000f84270 */
[----:B------:R-:W-:Y:S02]  /*9610*/  F2FP.F16.F32.PACK_AB R106, RZ, R106 ;  /* 0x0000006aff6a723e */ /* 0x000fe400000000ff */
[----:B------:R-:W-:-:S02]  /*9620*/  ISETP.GT.AND P5, PT, R0, RZ, P0 ;  /* 0x000000ff0000720c */ /* 0x000fc400007a4270 */
[----:B------:R-:W-:Y:S01]  /*9630*/  F2FP.F16.F32.PACK_AB R107, RZ, R107 ;  /* 0x0000006bff6b723e */ /* 0x000fe200000000ff */
[----:B------:R-:W-:Y:S01]  /*9640*/  @P2 STG.E.U16 desc[UR36][R6.64+0x140], R106 ;  /* 0x0001406a06002986 */ /* 0x000fe2000c101524 */
[----:B------:R-:W-:Y:S02]  /*9650*/  F2FP.F16.F32.PACK_AB R108, RZ, R108 ;  /* 0x0000006cff6c723e */ /* 0x000fe400000000ff */
[C---:B------:R-:W-:Y:S01]  /*9660*/  ISETP.GT.AND P2, PT, R0.reuse, 0x8, P1 ;  /* 0x000000080000780c */ /* 0x040fe20000f44270 */
[----:B------:R-:W-:Y:S01]  /*9670*/  @P3 STG.E.U16 desc[UR36][R6.64+0x142], R107 ;  /* 0x0001426b06003986 */ /* 0x000fe2000c101524 */
[----:B------:R-:W-:Y:S02]  /*9680*/  ISETP.GT.AND P1, PT, R3, 0xb0, PT ;  /* 0x000000b00300780c */ /* 0x000fe40003f24270 */
[----:B------:R-:W-:Y:S01]  /*9690*/  F2FP.F16.F32.PACK_AB R109, RZ, R109 ;  /* 0x0000006dff6d723e */ /* 0x000fe200000000ff */
[----:B------:R-:W-:Y:S01]  /*96a0*/  @P4 STG.E.U16 desc[UR36][R4.64+0x150], R108 ;  /* 0x0001506c04004986 */ /* 0x000fe2000c101524 */
[----:B------:R-:W-:-:S02]  /*96b0*/  ISETP.GT.AND P3, PT, R0, 0x8, P0 ;  /* 0x000000080000780c */ /* 0x000fc40000764270 */
[----:B------:R-:W-:Y:S01]  /*96c0*/  ISETP.GT.AND P0, PT, R3, 0xb1, PT ;  /* 0x000000b10300780c */ /* 0x000fe20003f04270 */
[----:B------:R-:W-:Y:S01]  /*96d0*/  @P5 STG.E.U16 desc[UR36][R4.64+0x152], R109 ;  /* 0x0001526d04005986 */ /* 0x000fe2000c101524 */
[C---:B------:R-:W-:Y:S02]  /*96e0*/  ISETP.GT.AND P4, PT, R0.reuse, RZ, P1 ;  /* 0x000000ff0000720c */ /* 0x040fe40000f84270 */
[----:B------:R-:W-:Y:S02]  /*96f0*/  F2FP.F16.F32.PACK_AB R110, RZ, R110 ;  /* 0x0000006eff6e723e */ /* 0x000fe400000000ff */
[----:B------:R-:W-:Y:S02]  /*9700*/  ISETP.GT.AND P5, PT, R0, RZ, P0 ;  /* 0x000000ff0000720c */ /* 0x000fe400007a4270 */
[----:B------:R-:W-:Y:S01]  /*9710*/  F2FP.F16.F32.PACK_AB R111, RZ, R111 ;  /* 0x0000006fff6f723e */ /* 0x000fe200000000ff */
[----:B------:R-:W-:Y:S01]  /*9720*/  @P2 STG.E.U16 desc[UR36][R6.64+0x150], R110 ;  /* 0x0001506e06002986 */ /* 0x000fe2000c101524 */
[----:B------:R-:W-:-:S02]  /*9730*/  F2FP.F16.F32.PACK_AB R112, RZ, R112 ;  /* 0x00000070ff70723e */ /* 0x000fc400000000ff */
[C---:B------:R-:W-:Y:S01]  /*9740*/  ISETP.GT.AND P2, PT, R0.reuse, 0x8, P1 ;  /* 0x000000080000780c */ /* 0x040fe20000f44270 */
[----:B------:R-:W-:Y:S01]  /*9750*/  @P3 STG.E.U16 desc[UR36][R6.64+0x152], R111 ;  /* 0x0001526f06003986 */ /* 0x000fe2000c101524 */
[C---:B------:R-:W-:Y:S02]  /*9760*/  ISETP.GT.AND P1, PT, R3.reuse, 0xb8, PT ;  /* 0x000000b80300780c */ /* 0x040fe40003f24270 */
[----:B------:R-:W-:Y:S01]  /*9770*/  F2FP.F16.F32.PACK_AB R113, RZ, R113 ;  /* 0x00000071ff71723e */ /* 0x000fe200000000ff */
[----:B------:R-:W-:Y:S01]  /*9780*/  @P4 STG.E.U16 desc[UR36][R4.64+0x160], R112 ;  /* 0x0001607004004986 */ /* 0x000fe2000c101524 */
[C---:B------:R-:W-:Y:S02]  /*9790*/  ISETP.GT.AND P3, PT, R0.reuse, 0x8, P0 ;  /* 0x000000080000780c */ /* 0x040fe40000764270 */
[----:B------:R-:W-:Y:S01]  /*97a0*/  ISETP.GT.AND P0, PT, R3, 0xb9, PT ;  /* 0x000000b90300780c */ /* 0x000fe20003f04270 */
[----:B------:R-:W-:Y:S01]  /*97b0*/  @P5 STG.E.U16 desc[UR36][R4.64+0x162], R113 ;  /* 0x0001627104005986 */ /* 0x000fe2000c101524 */
[----:B------:R-:W-:-:S02]  /*97c0*/  ISETP.GT.AND P4, PT, R0, RZ, P1 ;  /* 0x000000ff0000720c */ /* 0x000fc40000f84270 */
[----:B------:R-:W-:Y:S02]  /*97d0*/  F2FP.F16.F32.PACK_AB R114, RZ, R114 ;  /* 0x00000072ff72723e */ /* 0x000fe400000000ff */
[C---:B------:R-:W-:Y:S02]  /*97e0*/  ISETP.GT.AND P5, PT, R0.reuse, RZ, P0 ;  /* 0x000000ff0000720c */ /* 0x040fe400007a4270 */
[----:B------:R-:W-:Y:S01]  /*97f0*/  F2FP.F16.F32.PACK_AB R115, RZ, R115 ;  /* 0x00000073ff73723e */ /* 0x000fe200000000ff */
[----:B------:R-:W-:Y:S01]  /*9800*/  @P2 STG.E.U16 desc[UR36][R6.64+0x160], R114 ;  /* 0x0001607206002986 */ /* 0x000fe2000c101524 */
[----:B------:R-:W-:Y:S02]  /*9810*/  F2FP.F16.F32.PACK_AB R116, RZ, R116 ;  /* 0x00000074ff74723e */ /* 0x000fe400000000ff */
        /* <DEDUP_REMOVED lines=65> */
[----:B------:R-:W-:Y:S02]  /*9c30*/  ISETP.GT.AND P5, PT, R0, RZ, P0 ;  /* 0x000000ff0000720c */ /* 0x000fe400007a4270 */
[----:B------:R-:W-:Y:S02]  /*9c40*/  F2FP.F16.F32.PACK_AB R134, RZ, R134 ;  /* 0x00000086ff86723e */ /* 0x000fe400000000ff */
[----:B------:R-:W-:Y:S02]  /*9c50*/  F2FP.F16.F32.PACK_AB R135, RZ, R135 ;  /* 0x00000087ff87723e */ /* 0x000fe400000000ff */
[----:B------:R-:W-:Y:S01]  /*9c60*/  F2FP.F16.F32.PACK_AB R136, RZ, R136 ;  /* 0x00000088ff88723e */ /* 0x000fe200000000ff */
[----:B------:R-:W-:Y:S01]  /*9c70*/  @P2 STG.E.U16 desc[UR36][R6.64+0x1b0], R134 ;  /* 0x0001b08606002986 */ /* 0x000fe2000c101524 */
[----:B------:R-:W-:-:S02]  /*9c80*/  F2FP.F16.F32.PACK_AB R137, RZ, R137 ;  /* 0x00000089ff89723e */ /* 0x000fc400000000ff */
[C---:B------:R-:W-:Y:S01]  /*9c90*/  ISETP.GT.AND P1, PT, R0.reuse, 0x8, P1 ;  /* 0x000000080000780c */ /* 0x040fe20000f24270 */
[----:B------:R-:W-:Y:S01]  /*9ca0*/  @P3 STG.E.U16 desc[UR36][R6.64+0x1b2], R135 ;  /* 0x0001b28706003986 */ /* 0x000fe2000c101524 */
[C---:B------:R-:W-:Y:S02]  /*9cb0*/  ISETP.GT.AND P2, PT, R0.reuse, 0x8, P0 ;  /* 0x000000080000780c */ /* 0x040fe40000744270 */
[C---:B------:R-:W-:Y:S01]  /*9cc0*/  ISETP.GT.AND P0, PT, R3.reuse, 0xe9, PT ;  /* 0x000000e90300780c */ /* 0x040fe20003f04270 */
[----:B------:R-:W-:Y:S01]  /*9cd0*/  @P4 STG.E.U16 desc[UR36][R4.64+0x1c0], R136 ;  /* 0x0001c08804004986 */ /* 0x000fe2000c101524 */
[----:B------:R-:W-:Y:S02]  /*9ce0*/  ISETP.GT.AND P4, PT, R3, 0xe8, PT ;  /* 0x000000e80300780c */ /* 0x000fe40003f84270 */
[----:B------:R-:W-:Y:S01]  /*9cf0*/  F2FP.F16.F32.PACK_AB R138, RZ, R138 ;  /* 0x0000008aff8a723e */ /* 0x000fe200000000ff */
[----:B------:R-:W-:Y:S01]  /*9d00*/  @P5 STG.E.U16 desc[UR36][R4.64+0x1c2], R137 ;  /* 0x0001c28904005986 */ /* 0x000fe2000c101524 */
[----:B------:R-:W-:-:S02]  /*9d10*/  ISETP.GT.AND P5, PT, R0, RZ, P4 ;  /* 0x000000ff0000720c */ /* 0x000fc400027a4270 */
[----:B------:R-:W-:Y:S01]  /*9d20*/  F2FP.F16.F32.PACK_AB R139, RZ, R139 ;  /* 0x0000008bff8b723e */ /* 0x000fe200000000ff */
[----:B------:R-:W-:Y:S01]  /*9d30*/  @P1 STG.E.U16 desc[UR36][R6.64+0x1c0], R138 ;  /* 0x0001c08a06001986 */ /* 0x000fe2000c101524 */
[----:B------:R-:W-:Y:S02]  /*9d40*/  F2FP.F16.F32.PACK_AB R140, RZ, R140 ;  /* 0x0000008cff8c723e */ /* 0x000fe400000000ff */
[C---:B------:R-:W-:Y:S01]  /*9d50*/  ISETP.GT.AND P3, PT, R0.reuse, RZ, P0 ;  /* 0x000000ff0000720c */ /* 0x040fe20000764270 */
[----:B------:R-:W-:Y:S01]  /*9d60*/  @P2 STG.E.U16 desc[UR36][R6.64+0x1c2], R139 ;  /* 0x0001c28b06002986 */ /* 0x000fe2000c101524 */
[C---:B------:R-:W-:Y:S02]  /*9d70*/  ISETP.GT.AND P4, PT, R0.reuse, 0x8, P4 ;  /* 0x000000080000780c */ /* 0x040fe40002784270 */
[----:B------:R-:W-:Y:S02]  /*9d80*/  F2FP.F16.F32.PACK_AB R141, RZ, R141 ;  /* 0x0000008dff8d723e */ /* 0x000fe400000000ff */
[----:B------:R-:W-:Y:S01]  /*9d90*/  F2FP.F16.F32.PACK_AB R142, RZ, R142 ;  /* 0x0000008eff8e723e */ /* 0x000fe200000000ff */
[----:B------:R-:W-:Y:S01]  /*9da0*/  @P5 STG.E.U16 desc[UR36][R4.64+0x1d0], R140 ;  /* 0x0001d08c04005986 */ /* 0x000fe2000c101524 */
[----:B------:R-:W-:-:S02]  /*9db0*/  ISETP.GT.AND P5, PT, R0, 0x8, P0 ;  /* 0x000000080000780c */ /* 0x000fc400007a4270 */
[----:B------:R-:W-:Y:S02]  /*9dc0*/  F2FP.F16.F32.PACK_AB R143, RZ, R143 ;  /* 0x0000008fff8f723e */ /* 0x000fe400000000ff */
[C---:B------:R-:W-:Y:S01]  /*9dd0*/  ISETP.GT.AND P0, PT, R3.reuse, 0xf1, PT ;  /* 0x000000f10300780c */ /* 0x040fe20003f04270 */
[----:B------:R-:W-:Y:S01]  /*9de0*/  @P3 STG.E.U16 desc[UR36][R4.64+0x1d2], R141 ;  /* 0x0001d28d04003986 */ /* 0x000fe2000c101524 */
[----:B------:R-:W-:Y:S02]  /*9df0*/  ISETP.GT.AND P3, PT, R3, 0xf0, PT ;  /* 0x000000f00300780c */ /* 0x000fe40003f64270 */
[----:B------:R-:W-:Y:S01]  /*9e00*/  F2FP.F16.F32.PACK_AB R144, RZ, R144 ;  /* 0x00000090ff90723e */ /* 0x000fe200000000ff */
[----:B------:R-:W-:Y:S01]  /*9e10*/  @P4 STG.E.U16 desc[UR36][R6.64+0x1d0], R142 ;  /* 0x0001d08e06004986 */ /* 0x000fe2000c101524 */
[C---:B------:R-:W-:Y:S02]  /*9e20*/  ISETP.GT.AND P4, PT, R0.reuse, RZ, P3 ;  /* 0x000000ff0000720c */ /* 0x040fe40001f84270 */
[----:B------:R-:W-:Y:S01]  /*9e30*/  F2FP.F16.F32.PACK_AB R145, RZ, R145 ;  /* 0x00000091ff91723e */ /* 0x000fe200000000ff */
[----:B------:R-:W-:Y:S01]  /*9e40*/  @P5 STG.E.U16 desc[UR36][R6.64+0x1d2], R143 ;  /* 0x0001d28f06005986 */ /* 0x000fe2000c101524 */
[----:B------:R-:W-:-:S02]  /*9e50*/  ISETP.GT.AND P5, PT, R0, RZ, P0 ;  /* 0x000000ff0000720c */ /* 0x000fc400007a4270 */
[C---:B------:R-:W-:Y:S02]  /*9e60*/  ISETP.GT.AND P2, PT, R3.reuse, 0xf8, PT ;  /* 0x000000f80300780c */ /* 0x040fe40003f44270 */
[----:B------:R-:W-:Y:S02]  /*9e70*/  ISETP.GT.AND P1, PT, R3, 0xf9, PT ;  /* 0x000000f90300780c */ /* 0x000fe40003f24270 */
[C---:B------:R-:W-:Y:S02]  /*9e80*/  ISETP.GT.AND P3, PT, R0.reuse, 0x8, P3 ;  /* 0x000000080000780c */ /* 0x040fe40001f64270 */
[C---:B------:R-:W-:Y:S01]  /*9e90*/  ISETP.GT.AND P0, PT, R0.reuse, 0x8, P0 ;  /* 0x000000080000780c */ /* 0x040fe20000704270 */
[----:B------:R-:W-:Y:S01]  /*9ea0*/  @P4 STG.E.U16 desc[UR36][R4.64+0x1e0], R144 ;  /* 0x0001e09004004986 */ /* 0x000fe2000c101524 */
[C---:B------:R-:W-:Y:S02]  /*9eb0*/  ISETP.GT.AND P4, PT, R0.reuse, RZ, P1 ;  /* 0x000000ff0000720c */ /* 0x040fe40000f84270 */
[----:B------:R-:W-:Y:S01]  /*9ec0*/  F2FP.F16.F32.PACK_AB R146, RZ, R146 ;  /* 0x00000092ff92723e */ /* 0x000fe200000000ff */
[----:B------:R-:W-:Y:S01]  /*9ed0*/  @P5 STG.E.U16 desc[UR36][R4.64+0x1e2], R145 ;  /* 0x0001e29104005986 */ /* 0x000fe2000c101524 */
[----:B------:R-:W-:-:S02]  /*9ee0*/  ISETP.GT.AND P5, PT, R0, RZ, P2 ;  /* 0x000000ff0000720c */ /* 0x000fc400017a4270 */
[C---:B------:R-:W-:Y:S02]  /*9ef0*/  ISETP.GT.AND P2, PT, R0.reuse, 0x8, P2 ;  /* 0x000000080000780c */ /* 0x040fe40001744270 */
[----:B------:R-:W-:Y:S01]  /*9f00*/  F2FP.F16.F32.PACK_AB R147, RZ, R147 ;  /* 0x00000093ff93723e */ /* 0x000fe200000000ff */
[----:B------:R-:W-:Y:S01]  /*9f10*/  @P3 STG.E.U16 desc[UR36][R6.64+0x1e0], R146 ;  /* 0x0001e09206003986 */ /* 0x000fe2000c101524 */
[----:B------:R-:W-:Y:S02]  /*9f20*/  ISETP.GT.AND P1, PT, R0, 0x8, P1 ;  /* 0x000000080000780c */ /* 0x000fe40000f24270 */
[----:B------:R-:W-:Y:S01]  /*9f30*/  F2FP.F16.F32.PACK_AB R148, RZ, R148 ;  /* 0x00000094ff94723e */ /* 0x000fe200000000ff */
[----:B------:R-:W-:Y:S01]  /*9f40*/  @P0 STG.E.U16 desc[UR36][R6.64+0x1e2], R147 ;  /* 0x0001e29306000986 */ /* 0x000fe2000c101524 */
[----:B------:R-:W-:Y:S02]  /*9f50*/  F2FP.F16.F32.PACK_AB R149, RZ, R149 ;  /* 0x00000095ff95723e */ /* 0x000fe400000000ff */
[----:B------:R-:W-:Y:S01]  /*9f60*/  F2FP.F16.F32.PACK_AB R150, RZ, R150 ;  /* 0x00000096ff96723e */ /* 0x000fe200000000ff */
[----:B------:R-:W-:Y:S01]  /*9f70*/  @P5 STG.E.U16 desc[UR36][R4.64+0x1f0], R148 ;  /* 0x0001f09404005986 */ /* 0x000fe2000c101524 */
[----:B------:R-:W-:-:S03]  /*9f80*/  F2FP.F16.F32.PACK_AB R151, RZ, R151 ;  /* 0x00000097ff97723e */ /* 0x000fc600000000ff */
[----:B------:R0:W-:Y:S02]  /*9f90*/  @P4 STG.E.U16 desc[UR36][R4.64+0x1f2], R149 ;  /* 0x0001f29504004986 */ /* 0x0001e4000c101524 */
[----:B0-----:R-:W-:Y:S02]  /*9fa0*/  @P2 IMAD.MOV.U32 R4, RZ, RZ, R6 ;  /* 0x000000ffff042224 */ /* 0x001fe400078e0006 */
[----:B------:R-:W-:-:S05]  /*9fb0*/  @P2 IMAD.MOV.U32 R5, RZ, RZ, R7 ;  /* 0x000000ffff052224 */ /* 0x000fca00078e0007 */
[----:B------:R0:W-:Y:S04]  /*9fc0*/  @P2 STG.E.U16 desc[UR36][R4.64+0x1f0], R150 ;  /* 0x0001f09604002986 */ /* 0x0001e8000c101524 */
[----:B------:R0:W-:Y:S02]  /*9fd0*/  @P1 STG.E.U16 desc[UR36][R6.64+0x1f2], R151 ;  /* 0x0001f29706001986 */ /* 0x0001e4000c101524 */
.L_x_286:
[----:B------:R-:W-:Y:S05]  /*9fe0*/  BSYNC B0 ;  /* 0x0000000000007941 */ /* 0x000fea0003800000 */
.L_x_32:
[----:B------:R-:W-:Y:S01]  /*9ff0*/  ULDC UR4, c[0x0][0xc] ;  /* 0x0000030000047ab9 */ /* 0x000fe20000000800 */
[----:B------:R-:W-:Y:S01]  /*a000*/  ULDC UR5, c[0x0][0x10] ;  /* 0x0000040000057ab9 */ /* 0x000fe20000000800 */
[----:B0-----:R-:W0:Y:S01]  /*a010*/  LDC R3, c[0x0][0x14] ;  /* 0x00000500ff037b82 */ /* 0x001e220000000800 */
[----:B------:R-:W-:Y:S01]  /*a020*/  UIMAD.WIDE.U32 UR4, UR4, UR5, URZ ;  /* 0x00000005040472a5 */ /* 0x000fe2000f8e003f */
[----:B------:R-:W-:Y:S01]  /*a030*/  PRMT R0, RZ, 0x7610, R0 ;  /* 0x00007610ff007816 */ /* 0x000fe20000000000 */
[----:B------:R-:W-:Y:S02]  /*a040*/  IMAD.MOV.U32 R153, RZ, RZ, -0x1 ;  /* 0xffffffffff997424 */ /* 0x000fe400078e00ff */
[----:B------:R-:W-:Y:S02]  /*a050*/  IMAD.MOV.U32 R23, RZ, RZ, -0x1 ;  /* 0xffffffffff177424 */ /* 0x000fe400078e00ff */
[----:B0-----:R-:W-:-:S04]  /*a060*/  IMAD.WIDE.U32 R16, R3, UR4, R16 ;  /* 0x0000000403107c25 */ /* 0x001fc8000f8e0010 */
[----:B------:R-:W-:Y:S01]  /*a070*/  IMAD R3, R3, UR5, RZ ;  /* 0x0000000503037c24 */ /* 0x000fe2000f8e02ff */
[----:B------:R-:W-:Y:S02]  /*a080*/  ULDC.64 UR4, c[0x0][0x650] ;  /* 0x0001940000047ab9 */ /* 0x000fe40000000a00 */
[----:B------:R-:W-:Y:S01]  /*a090*/  ISETP.GE.U32.AND P0, PT, R16, UR4, PT ;  /* 0x0000000410007c0c */ /* 0x000fe2000bf06070 */
[----:B------:R-:W-:-:S05]  /*a0a0*/  IMAD.IADD R17, R17, 0x1, R3 ;  /* 0x0000000111117824 */ /* 0x000fca00078e0203 */
[----:B------:R-:W-:-:S13]  /*a0b0*/  ISETP.GE.U32.AND.EX P0, PT, R17, UR5, PT, P0 ;  /* 0x0000000511007c0c */ /* 0x000fda000bf06100 */
[----:B------:R-:W-:Y:S05]  /*a0c0*/  @P0 BRA `(.L_x_287) ;  /* 0x0000000400640947 */ /* 0x000fea0003800000 */
[----:B------:R-:W0:Y:S01]  /*a0d0*/  S2R R12, SR_CTAID.X ;  /* 0x00000000000c7919 */ /* 0x000e220000002500 */
[----:B------:R-:W0:Y:S01]  /*a0e0*/  LDC.64 R10, c[0x0][0x628] ;  /* 0x00018a00ff0a7b82 */ /* 0x000e220000000a00 */
[----:B------:R-:W-:Y:S01]  /*a0f0*/  ULDC UR4, c[0x0][0x150] ;  /* 0x0000540000047ab9 */ /* 0x000fe20000000800 */
[----:B-1234-:R-:W-:Y:S01]  /*a100*/  IMAD.MOV.U32 R8, RZ, RZ, R16 ;  /* 0x000000ffff087224 */ /* 0x01efe200078e0010 */
[----:B-----5:R-:W1:Y:S01]  /*a110*/  S2R R24, SR_CTAID.Y ;  /* 0x0000000000187919 */ /* 0x020e620000002600 */
[----:B------:R-:W-:-:S04]  /*a120*/  IMAD.MOV.U32 R9, RZ, RZ, R17 ;  /* 0x000000ffff097224 */ /* 0x000fc800078e0011 */
[----:B------:R-:W2:Y:S08]  /*a130*/  LDC R21, c[0x0][0x144] ;  /* 0x00005100ff157b82 */ /* 0x000eb00000000800 */
[----:B------:R-:W3:Y:S08]  /*a140*/  LDC R0, c[0x0][0x630] ;  /* 0x00018c00ff007b82 */ /* 0x000ef00000000800 */
[----:B------:R-:W4:Y:S01]  /*a150*/  LDC.64 R14, c[0x0][0x620] ;  /* 0x00018800ff0e7b82 */ /* 0x000f220000000a00 */
[----:B0-----:R-:W-:-:S04]  /*a160*/  ISETP.NE.U32.AND P0, PT, R10, RZ, PT ;  /* 0x000000ff0a00720c */ /* 0x001fc80003f05070 */
[----:B------:R-:W-:Y:S02]  /*a170*/  ISETP.NE.AND.EX P0, PT, R11, RZ, PT, P0 ;  /* 0x000000ff0b00720c */ /* 0x000fe40003f05300 */
[----:B------:R-:W-:-:S05]  /*a180*/  I2FP.F32.U32 R3, R12 ;  /* 0x0000000c00037245 */ /* 0x000fca0000201000 */
[----:B------:R-:W-:-:S04]  /*a190*/  FMUL R3, R3, UR4 ;  /* 0x0000000403037c20 */ /* 0x000fc80008400000 */
[----:B------:R0:W0:Y:S02]  /*a1a0*/  F2I.U32.TRUNC.NTZ R20, R3 ;  /* 0x0000000300147305 */ /* 0x000024000020f000 */
[----:B-123--:R-:W-:Y:S05]  /*a1b0*/  @!P0 BRA `(.L_x_288) ;  /* 0x0000000000288947 */ /* 0x00efea0003800000 */
[----:B0-----:R-:W0:Y:S02]  /*a1c0*/  LDC R3, c[0x0][0x634] ;  /* 0x00018d00ff037b82 */ /* 0x001e240000000800 */
        /* <DEDUP_REMOVED lines=9> */
.L_x_288:
[----:B------:R-:W1:Y:S01]  /*a260*/  LDC.64 R28, c[0x0][0x640] ;  /* 0x00019000ff1c7b82 */ /* 0x000e620000000a00 */
[-CC-:B------:R-:W-:Y:S01]  /*a270*/  SHF.R.U64 R23, R8, R0.reuse, R9.reuse ;  /* 0x0000000008177219 */ /* 0x180fe20000001209 */
[----:B0-----:R-:W-:Y:S01]  /*a280*/  IMAD.MOV R20, RZ, RZ, -R20 ;  /* 0x000000ffff147224 */ /* 0x001fe200078e0a14 */
[----:B------:R-:W-:Y:S01]  /*a290*/  SHF.R.U32.HI R0, RZ, R0, R9 ;  /* 0x00000000ff007219 */ /* 0x000fe20000011609 */
[----:B------:R-:W-:Y:S01]  /*a2a0*/  ULDC UR4, c[0x0][0x154] ;  /* 0x0000550000047ab9 */ /* 0x000fe20000000800 */
[----:B------:R-:W-:Y:S01]  /*a2b0*/  IADD3 R3, P0, RZ, -R23, RZ ;  /* 0x80000017ff037210 */ /* 0x000fe20007f1e0ff */
[----:B------:R-:W-:Y:S02]  /*a2c0*/  IMAD R21, R21, R20, R12 ;  /* 0x0000001415157224 */ /* 0x000fe400078e020c */
[----:B------:R-:W0:Y:S01]  /*a2d0*/  LDC R6, c[0x0][0x618] ;  /* 0x00018600ff067b82 */ /* 0x000e220000000800 */
[----:B------:R-:W-:Y:S02]  /*a2e0*/  IMAD.MOV.U32 R7, RZ, RZ, 0x1 ;  /* 0x00000001ff077424 */ /* 0x000fe400078e00ff */
[----:B------:R-:W-:-:S04]  /*a2f0*/  IMAD.X R5, RZ, RZ, ~R0, P0 ;  /* 0x000000ffff057224 */ /* 0x000fc800000e0e00 */
[-C--:B----4-:R-:W-:Y:S01]  /*a300*/  IMAD R0, R5, R14.reuse, RZ ;  /* 0x0000000e05007224 */ /* 0x090fe200078e02ff */
[----:B------:R-:W2:Y:S01]  /*a310*/  LDC R8, c[0x0][0x608] ;  /* 0x00018200ff087b82 */ /* 0x000ea20000000800 */
[----:B------:R-:W-:-:S04]  /*a320*/  IMAD.WIDE.U32 R4, R3, R14, R16 ;  /* 0x0000000e03047225 */ /* 0x000fc800078e0010 */
[----:B------:R-:W-:Y:S01]  /*a330*/  IMAD R3, R3, R15, R0 ;  /* 0x0000000f03037224 */ /* 0x000fe200078e0200 */
[----:B------:R-:W-:Y:S02]  /*a340*/  I2FP.F32.U32 R0, R24 ;  /* 0x0000001800007245 */ /* 0x000fe40000201000 */
[----:B------:R-:W3:Y:S01]  /*a350*/  LDC R26, c[0x0][0x658] ;  /* 0x00019600ff1a7b82 */ /* 0x000ee20000000800 */
[----:B------:R-:W-:Y:S01]  /*a360*/  IMAD.IADD R3, R5, 0x1, R3 ;  /* 0x0000000105037824 */ /* 0x000fe200078e0203 */
[----:B-1----:R-:W-:Y:S01]  /*a370*/  ISETP.NE.U32.AND P0, PT, R28, RZ, PT ;  /* 0x000000ff1c00720c */ /* 0x002fe20003f05070 */
[----:B------:R-:W-:Y:S01]  /*a380*/  FMUL R0, R0, UR4 ;  /* 0x0000000400007c20 */ /* 0x000fe20008400000 */
[----:B------:R-:W-:Y:S02]  /*a390*/  IMAD.MOV.U32 R5, RZ, RZ, -0x1 ;  /* 0xffffffffff057424 */ /* 0x000fe400078e00ff */
[----:B------:R-:W-:Y:S01]  /*a3a0*/  ISETP.NE.AND.EX P0, PT, R29, RZ, PT, P0 ;  /* 0x000000ff1d00720c */ /* 0x000fe20003f05300 */
[----:B------:R1:W4:Y:S01]  /*a3b0*/  F2I.U32.TRUNC.NTZ R13, R0 ;  /* 0x00000000000d7305 */ /* 0x000322000020f000 */
[----:B------:R-:W1:Y:S01]  /*a3c0*/  LDC R15, c[0x0][0x148] ;  /* 0x00005200ff0f7b82 */ /* 0x000e620000000800 */
[----:B0-----:R-:W-:-:S02]  /*a3d0*/  SHF.R.U64 R12, R4, R6, R3 ;  /* 0x00000006040c7219 */ /* 0x001fc40000001203 */
[----:B------:R-:W-:-:S05]  /*a3e0*/  SHF.R.U32.HI R3, RZ, R6, R3 ;  /* 0x00000006ff037219 */ /* 0x000fca0000011603 */
[----:B------:R-:W0:Y:S01]  /*a3f0*/  LDC R20, c[0x0][0x600] ;  /* 0x00018000ff147b82 */ /* 0x000e220000000800 */
[-CC-:B--2---:R-:W-:Y:S02]  /*a400*/  SHF.R.U64 R10, R12, R8.reuse, R3.reuse ;  /* 0x000000080c0a7219 */ /* 0x184fe40000001203 */
[----:B------:R-:W-:-:S05]  /*a410*/  SHF.R.U32.HI R3, RZ, R8, R3 ;  /* 0x00000008ff037219 */ /* 0x000fca0000011603 */
[----:B------:R-:W2:Y:S01]  /*a420*/  LDC R27, c[0x0][0x648] ;  /* 0x00019200ff1b7b82 */ /* 0x000ea20000000800 */
[-C--:B---3--:R-:W-:Y:S02]  /*a430*/  SHF.L.U32 R4, R5, R26.reuse, RZ ;  /* 0x0000001a05047219 */ /* 0x088fe400000006ff */
[--C-:B------:R-:W-:Y:S02]  /*a440*/  SHF.R.U64 R14, R10, R26, R3.reuse ;  /* 0x0000001a0a0e7219 */ /* 0x100fe40000001203 */
[----:B------:R-:W-:Y:S02]  /*a450*/  LOP3.LUT R25, RZ, R4, RZ, 0x33, !PT ;  /* 0x00000004ff197212 */ /* 0x000fe400078e33ff */
[-C--:B------:R-:W-:Y:S01]  /*a460*/  SHF.R.U32.HI R5, RZ, R26.reuse, R3 ;  /* 0x0000001aff057219 */ /* 0x080fe20000011603 */
[----:B------:R-:W3:Y:S01]  /*a470*/  LDC R30, c[0x0][0x638] ;  /* 0x00018e00ff1e7b82 */ /* 0x000ee20000000800 */
[----:B------:R-:W-:Y:S01]  /*a480*/  SHF.L.U32 R154, R7, R26, RZ ;  /* 0x0000001a079a7219 */ /* 0x000fe200000006ff */
[----:B------:R-:W-:-:S06]  /*a490*/  IMAD.MOV.U32 R4, RZ, RZ, R14 ;  /* 0x000000ffff047224 */ /* 0x000fcc00078e000e */
[----:B------:R-:W0:Y:S01]  /*a4a0*/  LDC R31, c[0x0][0x610] ;  /* 0x00018400ff1f7b82 */ /* 0x000e220000000800 */
[----:B----4-:R-:W-:Y:S05]  /*a4b0*/  @!P0 BRA `(.L_x_289) ;  /* 0x0000000000288947 */ /* 0x010fea0003800000 */
        /* <DEDUP_REMOVED lines=10> */
.L_x_289:
[----:B------:R-:W-:Y:S01]  /*a560*/  ISETP.NE.AND P0, PT, R2, 0x1, PT ;  /* 0x000000010200780c */ /* 0x000fe20003f05270 */
[----:B0-----:R-:W-:Y:S01]  /*a570*/  VIADD R7, R20, 0xffffffff ;  /* 0xffffffff14077836 */ /* 0x001fe20000000000 */
[----:B-12---:R-:W-:Y:S01]  /*a580*/  SHF.R.U64 R0, R4, R27, R5 ;  /* 0x0000001b04007219 */ /* 0x006fe20000001205 */
[----:B------:R-:W-:Y:S01]  /*a590*/  IMAD.MOV R13, RZ, RZ, -R13 ;  /* 0x000000ffff0d7224 */ /* 0x000fe200078e0a0d */
[----:B------:R-:W-:Y:S01]  /*a5a0*/  LOP3.LUT R5, R10, R25, RZ, 0xc0, !PT ;  /* 0x000000190a057212 */ /* 0x000fe200078ec0ff */
[----:B------:R-:W-:Y:S02]  /*a5b0*/  IMAD.MOV.U32 R4, RZ, RZ, 0x1 ;  /* 0x00000001ff047424 */ /* 0x000fe400078e00ff */
[----:B------:R-:W-:Y:S02]  /*a5c0*/  IMAD.MOV R3, RZ, RZ, -R0 ;  /* 0x000000ffff037224 */ /* 0x000fe400078e0a00 */
[----:B------:R-:W-:Y:S01]  /*a5d0*/  IMAD R154, R154, R0, R5 ;  /* 0x000000009a9a7224 */ /* 0x000fe200078e0205 */
[----:B------:R-:W-:Y:S01]  /*a5e0*/  LOP3.LUT R5, R12, R7, RZ, 0xc0, !PT ;  /* 0x000000070c057212 */ /* 0x000fe200078ec0ff */
[----:B---3--:R-:W-:-:S02]  /*a5f0*/  IMAD R0, R3, R30, R14 ;  /* 0x0000001e03007224 */ /* 0x008fc400078e020e */
[----:B------:R-:W-:Y:S02]  /*a600*/  @P0 IMAD R21, R15, R13, R24 ;  /* 0x0000000d0f150224 */ /* 0x000fe400078e0218 */
[----:B------:R-:W-:Y:S01]  /*a610*/  IMAD R3, R0, R20, R5 ;  /* 0x0000001400037224 */ /* 0x000fe200078e0205 */
[----:B------:R-:W-:Y:S01]  /*a620*/  PRMT R0, R4, 0x7610, R0 ;  /* 0x0000761004007816 */ /* 0x000fe20000000000 */
[----:B------:R-:W-:-:S05]  /*a630*/  IMAD R154, R154, R31, R21 ;  /* 0x0000001f9a9a7224 */ /* 0x000fca00078e0215 */
[----:B------:R-:W-:Y:S02]  /*a640*/  SEL R153, R3, R154, !P0 ;  /* 0x0000009a03997207 */ /* 0x000fe40004000000 */
[----:B------:R-:W-:-:S07]  /*a650*/  SEL R154, R154, R3, !P0 ;  /* 0x000000039a9a7207 */ /* 0x000fce0004000000 */
.L_x_287:
[----:B------:R-:W-:-:S13]  /*a660*/  LOP3.LUT P0, RZ, R0, 0xff, RZ, 0xc0, !PT ;  /* 0x000000ff00ff7812 */ /* 0x000fda000780c0ff */
[----:B------:R-:W-:Y:S05]  /*a670*/  @P0 BRA `(.L_x_290) ;  /* 0xffffff6800d00947 */ /* 0x000fea000383ffff */
[----:B------:R-:W-:Y:S05]  /*a680*/  EXIT ;  /* 0x000000000000794d */ /* 0x000fea0003800000 */
.L_x_7:
[----:B0-----:R-:W-:Y:S01]  /*a690*/  ULDC.64 UR4, c[0x0][0x650] ;  /* 0x0001940000047ab9 */ /* 0x001fe20000000a00 */
        /* <DEDUP_REMOVED lines=25> */
.L_x_292:
[----:B------:R-:W0:Y:S01]  /*a830*/  LDC.64 R28, c[0x0][0x640] ;  /* 0x00019000ff1c7b82 */ /* 0x000e220000000a00 */
[-CC-:B------:R-:W-:Y:S01]  /*a840*/  SHF.R.U64 R22, R12, R6.reuse, R13.reuse ;  /* 0x000000060c167219 */ /* 0x180fe2000000120d */
[----:B------:R-:W-:Y:S01]  /*a850*/  IMAD.MOV.U32 R30, RZ, RZ, 0x1 ;  /* 0x00000001ff1e7424 */ /* 0x000fe200078e00ff */
[----:B------:R-:W-:Y:S02]  /*a860*/  SHF.R.U32.HI R6, RZ, R6, R13 ;  /* 0x00000006ff067219 */ /* 0x000fe4000001160d */
        /* <DEDUP_REMOVED lines=8> */
[----:B------:R-:W-:Y:S01]  /*a8f0*/  IMAD.IADD R9, R9, 0x1, R11 ;  /* 0x0000000109097824 */ /* 0x000fe200078e020b */
[----:B0-----:R-:W-:-:S04]  /*a900*/  ISETP.NE.U32.AND P0, PT, R28, RZ, PT ;  /* 0x000000ff1c00720c */ /* 0x001fc80003f05070 */
[----:B------:R-:W-:Y:S02]  /*a910*/  ISETP.NE.AND.EX P0, PT, R29, RZ, PT, P0 ;  /* 0x000000ff1d00720c */ /* 0x000fe40003f05300 */
[----:B------:R-:W0:Y:S01]  /*a920*/  LDC R20, c[0x0][0x600] ;  /* 0x00018000ff147b82 */ /* 0x000e220000000800 */
[-CC-:B-1----:R-:W-:Y:S01]  /*a930*/  SHF.R.U64 R14, R8, R10.reuse, R9.reuse ;  /* 0x0000000a080e7219 */ /* 0x182fe20000001209 */
[----:B------:R-:W-:Y:S01]  /*a940*/  IMAD.MOV.U32 R8, RZ, RZ, -0x1 ;  /* 0xffffffffff087424 */ /* 0x000fe200078e00ff */
[----:B------:R-:W-:-:S05]  /*a950*/  SHF.R.U32.HI R9, RZ, R10, R9 ;  /* 0x0000000aff097219 */ /* 0x000fca0000011609 */
[----:B------:R-:W1:Y:S01]  /*a960*/  LDC R26, c[0x0][0x648] ;  /* 0x00019200ff1a7b82 */ /* 0x000e620000000800 */
[-CC-:B--2---:R-:W-:Y:S02]  /*a970*/  SHF.R.U64 R21, R14, R12.reuse, R9.reuse ;  /* 0x0000000c0e157219 */ /* 0x184fe40000001209 */
[----:B------:R-:W-:-:S05]  /*a980*/  SHF.R.U32.HI R6, RZ, R12, R9 ;  /* 0x0000000cff067219 */ /* 0x000fca0000011609 */
[----:B------:R-:W2:Y:S01]  /*a990*/  LDC R27, c[0x0][0x638] ;  /* 0x00018e00ff1b7b82 */ /* 0x000ea20000000800 */
[-C--:B---3--:R-:W-:Y:S02]  /*a9a0*/  SHF.L.U32 R8, R8, R25.reuse, RZ ;  /* 0x0000001908087219 */ /* 0x088fe400000006ff */
[-CC-:B------:R-:W-:Y:S02]  /*a9b0*/  SHF.R.U64 R23, R21, R25.reuse, R6.reuse ;  /* 0x0000001915177219 */ /* 0x180fe40000001206 */
[----:B------:R-:W-:Y:S02]  /*a9c0*/  LOP3.LUT R32, RZ, R8, RZ, 0x33, !PT ;  /* 0x00000008ff207212 */ /* 0x000fe400078e33ff */
[----:B------:R-:W-:Y:S01]  /*a9d0*/  SHF.R.U32.HI R9, RZ, R25, R6 ;  /* 0x00000019ff097219 */ /* 0x000fe20000011606 */
[----:B------:R-:W3:Y:S01]  /*a9e0*/  LDC R31, c[0x0][0x610] ;  /* 0x00018400ff1f7b82 */ /* 0x000ee20000000800 */
[----:B------:R-:W-:Y:S01]  /*a9f0*/  IMAD.MOV.U32 R8, RZ, RZ, R23 ;  /* 0x000000ffff087224 */ /* 0x000fe200078e0017 */
[----:B------:R-:W-:Y:S06]  /*aa00*/  @!P0 BRA `(.L_x_293) ;  /* 0x0000000000288947 */ /* 0x000fec0003800000 */
        /* <DEDUP_REMOVED lines=10> */
.L_x_293:
[----:B------:R-:W-:Y:S02]  /*aab0*/  ISETP.NE.AND P0, PT, R2, 0x1, PT ;  /* 0x000000010200780c */ /* 0x000fe40003f05270 */
[----:B-1----:R-:W-:Y:S01]  /*aac0*/  SHF.R.U64 R6, R8, R26, R9 ;  /* 0x0000001a08067219 */ /* 0x002fe20000001209 */
[----:B0-----:R-:W-:Y:S01]  /*aad0*/  VIADD R9, R20, 0xffffffff ;  /* 0xffffffff14097836 */ /* 0x001fe20000000000 */
[----:B------:R-:W-:Y:S02]  /*aae0*/  SHF.L.U32 R30, R30, R25, RZ ;  /* 0x000000191e1e7219 */ /* 0x000fe400000006ff */
[----:B------:R-:W-:Y:S01]  /*aaf0*/  LOP3.LUT R5, R21, R32, RZ, 0xc0, !PT ;  /* 0x0000002015057212 */ /* 0x000fe200078ec0ff */
[----:B------:R-:W-:-:S04]  /*ab00*/  IMAD.MOV R8, RZ, RZ, -R6 ;  /* 0x000000ffff087224 */ /* 0x000fc800078e0a06 */
[----:B------:R-:W-:Y:S01]  /*ab10*/  IMAD R6, R30, R6, R5 ;  /* 0x000000061e067224 */ /* 0x000fe200078e0205 */
[----:B------:R-:W-:Y:S01]  /*ab20*/  LOP3.LUT R5, R14, R9, RZ, 0xc0, !PT ;  /* 0x000000090e057212 */ /* 0x000fe200078ec0ff */
[----:B------:R-:W-:Y:S02]  /*ab30*/  @P0 IMAD R3, R7, R24, R4 ;  /* 0x0000001807030224 */ /* 0x000fe400078e0204 */
[----:B--2---:R-:W-:Y:S02]  /*ab40*/  IMAD R4, R8, R27, R23 ;  /* 0x0000001b08047224 */ /* 0x004fe400078e0217 */
[----:B---3--:R-:W-:Y:S02]  /*ab50*/  IMAD R3, R6, R31, R3 ;  /* 0x0000001f06037224 */ /* 0x008fe400078e0203 */
[----:B------:R-:W-:Y:S02]  /*ab60*/  IMAD R4, R4, R20, R5 ;  /* 0x0000001404047224 */ /* 0x000fe400078e0205 */
[----:B------:R-:W-:-:S02]  /*ab70*/  IMAD.MOV.U32 R8, RZ, RZ, 0x1 ;  /* 0x00000001ff087424 */ /* 0x000fc400078e00ff */
[----:B------:R-:W-:Y:S01]  /*ab80*/  IMAD.MOV.U32 R6, RZ, RZ, R22 ;  /* 0x000000ffff067224 */ /* 0x000fe200078e0016 */
[----:B------:R-:W-:Y:S02]  /*ab90*/  SEL R20, R4, R3, !P0 ;  /* 0x0000000304147207 */ /* 0x000fe40004000000 */
[----:B------:R-:W-:-:S07]  /*aba0*/  SEL R21, R3, R4, !P0 ;  /* 0x0000000403157207 */ /* 0x000fce0004000000 */
.L_x_291:
[----:B------:R-:W-:-:S08]  /*abb0*/  NOP ;  /* 0x0000000000007918 */ /* 0x000fd00000000000 */
[----:B------:R-:W0:-:S00]  /*abc0*/  USETMAXREG.DEALLOC.CTAPOOL 0x28 ;  /* 0x00000028000079c8 */ /* 0x000e0000080e0500 */
[----:B0-----:R-:W-:-:S13]  /*abd0*/  ISETP.NE.AND P0, PT, R0, RZ, PT ;  /* 0x000000ff0000720c */ /* 0x001fda0003f05270 */
[----:B------:R-:W-:Y:S05]  /*abe0*/  @P0 EXIT ;  /* 0x000000000000094d */ /* 0x000fea0003800000 */
[----:B------:R-:W-:Y:S01]  /*abf0*/  LOP3.LUT P0, RZ, R8, 0xff, RZ, 0xc0, !PT ;  /* 0x000000ff08ff7812 */ /* 0x000fe2000780c0ff */
[----:B------:R-:W-:Y:S02]  /*ac00*/  IMAD.MOV.U32 R0, RZ, RZ, 0x1 ;  /* 0x00000001ff007424 */ /* 0x000fe400078e00ff */
[----:B------:R-:W-:-:S10]  /*ac10*/  IMAD.MOV.U32 R3, RZ, RZ, RZ ;  /* 0x000000ffff037224 */ /* 0x000fd400078e00ff */
[----:B------:R-:W-:Y:S05]  /*ac20*/  @!P0 BRA `(.L_x_294) ;  /* 0x0000000c00788947 */ /* 0x000fea0003800000 */
[----:B------:R-:W0:Y:S01]  /*ac30*/  LDC R0, c[0x0][0x28c] ;  /* 0x0000a300ff007b82 */ /* 0x000e220000000800 */
[----:B------:R-:W1:Y:S01]  /*ac40*/  S2R R9, SR_CgaCtaId ;  /* 0x0000000000097919 */ /* 0x000e620000008800 */
[----:B------:R-:W-:Y:S01]  /*ac50*/  ULDC UR5, c[0x0][0x658] ;  /* 0x0001960000057ab9 */ /* 0x000fe20000000800 */
[----:B------:R-:W-:Y:S01]  /*ac60*/  UMOV UR7, 0xffffffff ;  /* 0xffffffff00077882 */ /* 0x000fe20000000000 */
[----:B------:R-:W-:Y:S01]  /*ac70*/  ULDC UR6, c[0x0][0xc] ;  /* 0x0000030000067ab9 */ /* 0x000fe20000000800 */
[----:B------:R-:W-:Y:S01]  /*ac80*/  USHF.L.U32 UR9, UR7, UR5, URZ ;  /* 0x0000000507097299 */ /* 0x000fe2000800063f */
[----:B------:R-:W-:Y:S01]  /*ac90*/  BSSY B0, `(.L_x_294) ;  /* 0x00000d7000007945 */ /* 0x000fe20003800000 */
[----:B------:R-:W-:Y:S01]  /*aca0*/  UMOV UR8, 0x1 ;  /* 0x0000000100087882 */ /* 0x000fe20000000000 */
[----:B------:R-:W-:Y:S01]  /*acb0*/  ULDC UR7, c[0x0][0x10] ;  /* 0x0000040000077ab9 */ /* 0x000fe20000000800 */
[----:B------:R-:W-:Y:S01]  /*acc0*/  USHF.L.U32 UR5, UR8, UR5, URZ ;  /* 0x0000000508057299 */ /* 0x000fe2000800063f */
[----:B------:R-:W-:Y:S01]  /*acd0*/  IMAD.MOV.U32 R10, RZ, RZ, 0x1 ;  /* 0x00000001ff0a7424 */ /* 0x000fe200078e00ff */
[----:B------:R-:W-:Y:S01]  /*ace0*/  UIMAD.WIDE.U32 UR6, UR6, UR7, URZ ;  /* 0x00000007060672a5 */ /* 0x000fe2000f8e003f */
[----:B------:R-:W-:Y:S01]  /*acf0*/  LOP3.LUT R13, R19, 0x2, RZ, 0xfc, !PT ;  /* 0x00000002130d7812 */ /* 0x000fe200078efcff */
[----:B------:R-:W-:Y:S01]  /*ad00*/  ULDC UR8, c[0x0][0x14] ;  /* 0x0000050000087ab9 */ /* 0x000fe20000000800 */
[----:B------:R-:W-:Y:S01]  /*ad10*/  ULDC UR4, c[0x0][0x600] ;  /* 0x0001800000047ab9 */ /* 0x000fe20000000800 */
[----:B------:R-:W-:-:S02]  /*ad20*/  UIMAD.WIDE.U32 UR30, UR6, UR8, URZ ;  /* 0x00000008061e72a5 */ /* 0x000fc4000f8e003f */
[----:B------:R-:W-:Y:S02]  /*ad30*/  UIMAD UR7, UR7, UR8, URZ ;  /* 0x00000008070772a4 */ /* 0x000fe4000f8e023f */
[----:B------:R-:W-:Y:S02]  /*ad40*/  UIADD3 UR4, UR4, -0x1, URZ ;  /* 0xffffffff04047890 */ /* 0x000fe4000fffe03f */
[----:B------:R-:W-:Y:S02]  /*ad50*/  ULOP3.LUT UR6, URZ, UR9, URZ, 0x33, !UPT ;  /* 0x000000093f067292 */ /* 0x000fe4000f8e333f */
[----:B------:R-:W-:Y:S01]  /*ad60*/  UIADD3 UR7, UR31, UR7, URZ ;  /* 0x000000071f077290 */ /* 0x000fe2000fffe03f */
[----:B0-----:R-:W-:Y:S01]  /*ad70*/  VIADD R0, R0, 0x7f ;  /* 0x0000007f00007836 */ /* 0x001fe20000000000 */
[----:B------:R-:W-:-:S04]  /*ad80*/  ULDC.64 UR38, c[0x0][0x198] ;  /* 0x0000660000267ab9 */ /* 0x000fc80000000a00 */
[----:B------:R-:W-:-:S04]  /*ad90*/  SHF.R.S32.HI R3, RZ, 0x1f, R0 ;  /* 0x0000001fff037819 */ /* 0x000fc80000011400 */
[----:B------:R-:W-:Y:S01]  /*ada0*/  LEA.HI R8, R3, R0, RZ, 0x7 ;  /* 0x0000000003087211 */ /* 0x000fe200078f38ff */
[----:B-1----:R-:W-:Y:S02]  /*adb0*/  IMAD.SHL.U32 R11, R9, 0x80, RZ ;  /* 0x00000080090b7824 */ /* 0x002fe400078e00ff */
[----:B------:R-:W-:Y:S01]  /*adc0*/  IMAD.MOV.U32 R0, RZ, RZ, 0x1 ;  /* 0x00000001ff007424 */ /* 0x000fe200078e00ff */
[----:B------:R-:W-:Y:S01]  /*add0*/  SHF.R.S32.HI R8, RZ, 0x7, R8 ;  /* 0x00000007ff087819 */ /* 0x000fe20000011408 */
[----:B------:R-:W-:Y:S01]  /*ade0*/  IMAD.MOV.U32 R3, RZ, RZ, RZ ;  /* 0x000000ffff037224 */ /* 0x000fe200078e00ff */
[----:B------:R-:W-:Y:S01]  /*adf0*/  LOP3.LUT R11, R11, 0x80, RZ, 0xc0, !PT ;  /* 0x000000800b0b7812 */ /* 0x000fe200078ec0ff */
[----:B------:R-:W-:Y:S02]  /*ae00*/  IMAD.SHL.U32 R9, R9, 0x2000, RZ ;  /* 0x0000200009097824 */ /* 0x000fe400078e00ff */
[----:B------:R-:W-:-:S07]  /*ae10*/  VIADD R12, R8, 0x1 ;  /* 0x00000001080c7836 */ /* 0x000fce0000000000 */
.L_x_305:
[----:B------:R-:W-:-:S03]  /*ae20*/  UMOV UR8, 0xffffffff ;  /* 0xffffffff00087882 */ /* 0x000fc60000000000 */
[----:B------:R-:W-:Y:S05]  /*ae30*/  BRA.DIV UR8, `(.L_x_295) ;  /* 0x0000000e08947947 */ /* 0x000fea000b800000 */
[----:B------:R-:W-:-:S13]  /*ae40*/  ELECT P6, URZ, PT ;  /* 0x00000000003f782f */ /* 0x000fda00038c0000 */
.L_x_314:
[----:B------:R-:W0:Y:S01]  /*ae50*/  LDC R4, c[0x0][0x28c] ;  /* 0x0000a300ff047b82 */ /* 0x000e220000000800 */
[----:B------:R-:W-:Y:S01]  /*ae60*/  BSSY B1, `(.L_x_296) ;  /* 0x0000045000017945 */ /* 0x000fe20003800000 */
[----:B0-----:R-:W-:-:S13]  /*ae70*/  ISETP.LT.OR P6, PT, R4, 0x1, !P6 ;  /* 0x000000010400780c */ /* 0x001fda00077c1670 */
[----:B------:R-:W-:Y:S05]  /*ae80*/  @P6 BRA `(.L_x_297) ;  /* 0x0000000400086947 */ /* 0x000fea0003800000 */
[----:B------:R-:W-:Y:S02]  /*ae90*/  IMAD.SHL.U32 R21, R21, 0x80, RZ ;  /* 0x0000008015157824 */ /* 0x000fe400078e00ff */
[----:B------:R-:W-:Y:S02]  /*aea0*/  IMAD R20, R20, 0x100, R11 ;  /* 0x0000010014147824 */ /* 0x000fe400078e020b */
[----:B------:R-:W-:Y:S02]  /*aeb0*/  IMAD.MOV.U32 R22, RZ, RZ, RZ ;  /* 0x000000ffff167224 */ /* 0x000fe400078e00ff */
[----:B------:R-:W-:Y:S02]  /*aec0*/  IMAD.MOV.U32 R4, RZ, RZ, R12 ;  /* 0x000000ffff047224 */ /* 0x000fe400078e000c */
[----:B------:R-:W-:Y:S02]  /*aed0*/  IMAD.MOV.U32 R5, RZ, RZ, R0 ;  /* 0x000000ffff057224 */ /* 0x000fe400078e0000 */
[----:B------:R-:W-:-:S07]  /*aee0*/  IMAD.MOV.U32 R7, RZ, RZ, R3 ;  /* 0x000000ffff077224 */ /* 0x000fce00078e0003 */
.L_x_300:
[----:B------:R-:W0:Y:S01]  /*aef0*/  S2R R15, SR_CgaCtaId ;  /* 0x00000000000f7919 */ /* 0x000e220000008800 */
[----:B------:R-:W-:Y:S02]  /*af00*/  MOV R14, 0x400 ;  /* 0x00000400000e7802 */ /* 0x000fe40000000f00 */
[----:B------:R-:W-:Y:S02]  /*af10*/  LOP3.LUT P1, RZ, R18, 0x7f, RZ, 0xc0, !PT ;  /* 0x0000007f12ff7812 */ /* 0x000fe4000782c0ff */
[----:B0-----:R-:W-:Y:S02]  /*af20*/  LEA R25, R15, R14, 0x18 ;  /* 0x0000000e0f197211 */ /* 0x001fe400078ec0ff */
[----:B------:R-:W-:-:S09]  /*af30*/  SHF.L.U32 R14, R5, 0x1f, RZ ;  /* 0x0000001f050e7819 */ /* 0x000fd200000006ff */
[----:B------:R-:W0:Y:S01]  /*af40*/  @!P1 LDC R15, c[0x0][0x500] ;  /* 0x00014000ff0f9b82 */ /* 0x000e220000000800 */
[----:B------:R-:W-:-:S04]  /*af50*/  IMAD R23, R7, 0x8, R25 ;  /* 0x0000000807177824 */ /* 0x000fc800078e0219 */
[----:B------:R-:W1:Y:S02]  /*af60*/  SYNCS.PHASECHK.TRANS64.TRYWAIT P0, [R23+URZ+0x10], R14 ;  /* 0x0000100e170075a7 */ /* 0x000e64000800017f */
[----:B-1----:R-:W-:Y:S05]  /*af70*/  @!P0 BRA `(.L_x_298) ;  /* 0x0000000c00648947 */ /* 0x002fea0003800000 */
.L_x_315:
[----:B-1----:R-:W-:Y:S01]  /*af80*/  PRMT R14, R13, 0x9910, RZ ;  /* 0x000099100d0e7816 */ /* 0x002fe200000000ff */
[----:B0-----:R0:W-:Y:S03]  /*af90*/  @!P1 SYNCS.ARRIVE.TRANS64 RZ, [R23+URZ], R15 ;  /* 0x0000000f17ff99a7 */ /* 0x0011e6000800003f */
[----:B------:R-:W-:-:S13]  /*afa0*/  ISETP.NE.AND P0, PT, R14, 0x2, PT ;  /* 0x000000020e00780c */ /* 0x000fda0003f05270 */
[----:B0-----:R-:W-:Y:S05]  /*afb0*/  @P0 BRA `(.L_x_299) ;  /* 0x0000000000040947 */ /* 0x001fea0003800000 */
[----:B------:R-:W-:Y:S01]  /*afc0*/  BPT.TRAP 0x1 ;  /* 0x000000040000795c */ /* 0x000fe20000300000 */
.L_x_299:
[----:B------:R-:W-:Y:S01]  /*afd0*/  IMAD.SHL.U32 R14, R7, 0x8000, RZ ;  /* 0x00008000070e7824 */ /* 0x000fe200078e00ff */
[----:B------:R-:W-:Y:S01]  /*afe0*/  R2UR UR34, R22 ;  /* 0x00000000162272ca */ /* 0x000fe200000e0000 */
[----:B------:R-:W-:Y:S01]  /*aff0*/  VIADD R4, R4, 0xffffffff ;  /* 0xffffffff04047836 */ /* 0x000fe20000000000 */
[----:B------:R-:W-:Y:S01]  /*b000*/  R2UR UR33, R23 ;  /* 0x00000000172172ca */ /* 0x000fe200000e0000 */
[----:B------:R-:W-:Y:S01]  /*b010*/  IMAD.IADD R15, R25, 0x1, R14 ;  /* 0x00000001190f7824 */ /* 0x000fe200078e020e */
[----:B------:R-:W-:Y:S01]  /*b020*/  LOP3.LUT R14, R14, 0x2000, R9, 0xf8, !PT ;  /* 0x000020000e0e7812 */ /* 0x000fe200078ef809 */
[----:B------:R-:W-:Y:S01]  /*b030*/  UIADD3 UR14, UP0, UR38, 0xf0, URZ ;  /* 0x000000f0260e7890 */ /* 0x000fe2000ff1e03f */
[----:B------:R-:W-:Y:S01]  /*b040*/  R2UR UR36, R6 ;  /* 0x00000000062472ca */ /* 0x000fe200000e0000 */
[----:B------:R-:W-:Y:S01]  /*b050*/  UIADD3 UR40, UP1, UR38, 0x1f0, URZ ;  /* 0x000001f026287890 */ /* 0x000fe2000ff3e03f */
[----:B------:R-:W-:Y:S01]  /*b060*/  R2UR UR24, R15 ;  /* 0x000000000f1872ca */ /* 0x000fe200000e0000 */
[----:B------:R-:W-:Y:S01]  /*b070*/  IMAD R14, R14, 0x2, R25 ;  /* 0x000000020e0e7824 */ /* 0x000fe200078e0219 */
[----:B------:R-:W-:Y:S01]  /*b080*/  R2UR UR35, R21 ;  /* 0x00000000152372ca */ /* 0x000fe200000e0000 */
[----:B------:R-:W-:Y:S01]  /*b090*/  UIADD3.X UR15, URZ, UR39, URZ, UP0, !UPT ;  /* 0x000000273f0f7290 */ /* 0x000fe200087fe43f */
[----:B------:R-:W-:Y:S01]  /*b0a0*/  R2UR UR19, R20 ;  /* 0x00000000141372ca */ /* 0x000fe200000e0000 */
[----:B------:R-:W-:Y:S01]  /*b0b0*/  UIADD3 UR26, UR34, 0x40, URZ ;  /* 0x00000040221a7890 */ /* 0x000fe2000fffe03f */
[----:B------:R-:W-:Y:S01]  /*b0c0*/  R2UR UR8, R14 ;  /* 0x000000000e0872ca */ /* 0x000fe200000e0000 */
[----:B------:R-:W-:Y:S01]  /*b0d0*/  UIADD3.X UR41, URZ, UR39, URZ, UP1, !UPT ;  /* 0x000000273f297290 */ /* 0x000fe20008ffe43f */
[----:B------:R-:W-:Y:S01]  /*b0e0*/  ISETP.GT.AND P1, PT, R4, 0x1, PT ;  /* 0x000000010400780c */ /* 0x000fe20003f24270 */
[----:B------:R-:W-:Y:S01]  /*b0f0*/  VIADD R7, R7, 0x1 ;  /* 0x0000000107077836 */ /* 0x000fe20000000000 */
[----:B------:R-:W-:Y:S01]  /*b100*/  UMOV UR22, 0x0 ;  /* 0x0000000000167882 */ /* 0x000fe20000000000 */
[----:B------:R-:W-:Y:S01]  /*b110*/  UMOV UR23, 0x10000000 ;  /* 0x1000000000177882 */ /* 0x000fe20000000000 */
[----:B------:R-:W-:Y:S01]  /*b120*/  UMOV UR25, UR33 ;  /* 0x0000002100197c82 */ /* 0x000fe20008000000 */
[----:B------:R-:W-:Y:S01]  /*b130*/  UIADD3 UR32, UR24, 0x100, URZ ;  /* 0x0000010018207890 */ /* 0x000fe2000fffe03f */
[----:B------:R-:W-:Y:S01]  /*b140*/  ISETP.NE.AND P0, PT, R7, 0x2, PT ;  /* 0x000000020700780c */ /* 0x000fe20003f05270 */
[----:B------:R-:W-:Y:S01]  /*b150*/  UIADD3 UR24, UR24, 0x4100, URZ ;  /* 0x0000410018187890 */ /* 0x000fe2000fffe03f */
[----:B------:R-:W-:Y:S01]  /*b160*/  VIADD R22, R22, 0x80 ;  /* 0x0000008016167836 */ /* 0x000fe20000000000 */
[----:B------:R-:W-:Y:S01]  /*b170*/  UMOV UR28, UR36 ;  /* 0x00000024001c7c82 */ /* 0x000fe20008000000 */
[----:B------:R-:W-:Y:S01]  /*b180*/  UMOV UR27, UR35 ;  /* 0x00000023001b7c82 */ /* 0x000fe20008000000 */
[----:B------:R-:W-:Y:S01]  /*b190*/  UIADD3 UR16, UR8, 0x10100, URZ ;  /* 0x0001010008107890 */ /* 0x000fe2000fffe03f */
[----:B------:R-:W-:Y:S01]  /*b1a0*/  SEL R14, RZ, 0x1, P0 ;  /* 0x00000001ff0e7807 */ /* 0x000fe20000000000 */
[----:B------:R-:W-:Y:S01]  /*b1b0*/  UIADD3 UR8, UR8, 0x18100, URZ ;  /* 0x0001810008087890 */ /* 0x000fe2000fffe03f */
[----:B------:R0:W-:Y:S01]  /*b1c0*/  UTMALDG.3D [UR32], [UR14], desc[UR22] ;  /* 0x000016200e0075b4 */ /* 0x0001e20008011000 */
[----:B------:R-:W-:Y:S01]  /*b1d0*/  UMOV UR13, 0x30000 ;  /* 0x00030000000d7882 */ /* 0x000fe20000000000 */
[----:B------:R-:W-:Y:S01]  /*b1e0*/  UMOV UR17, UR33 ;  /* 0x0000002100117c82 */ /* 0x000fe20008000000 */
[----:B------:R-:W-:Y:S01]  /*b1f0*/  UMOV UR18, UR34 ;  /* 0x0000002200127c82 */ /* 0x000fe20008000000 */
[----:B------:R-:W-:Y:S01]  /*b200*/  UMOV UR20, UR36 ;  /* 0x0000002400147c82 */ /* 0x000fe20008000000 */
[----:B------:R-:W-:Y:S01]  /*b210*/  UMOV UR9, UR33 ;  /* 0x0000002100097c82 */ /* 0x000fe20008000000 */
[----:B------:R-:W-:Y:S01]  /*b220*/  UMOV UR11, UR19 ;  /* 0x00000013000b7c82 */ /* 0x000fe20008000000 */
[----:B------:R-:W-:Y:S01]  /*b230*/  UMOV UR12, UR36 ;  /* 0x00000024000c7c82 */ /* 0x000fe20008000000 */
[----:B------:R0:W-:Y:S01]  /*b240*/  UTMALDG.3D [UR24], [UR14], desc[UR22] ;  /* 0x000016180e0075b4 */ /* 0x0001e20008011000 */
[----:B------:R-:W-:Y:S01]  /*b250*/  UMOV UR10, UR26 ;  /* 0x0000001a000a7c82 */ /* 0x000fe20008000000 */
[----:B------:R-:W-:-:S02]  /*b260*/  LOP3.LUT R5, R5, R14, RZ, 0x3c, !PT ;  /* 0x0000000e05057212 */ /* 0x000fc400078e3cff */
[----:B------:R-:W-:Y:S01]  /*b270*/  SEL R7, R7, RZ, P0 ;  /* 0x000000ff07077207 */ /* 0x000fe20000000000 */
[----:B------:R0:W-:Y:S01]  /*b280*/  UTMALDG.3D.MULTICAST [UR16], [UR40], UR13, desc[UR22] ;  /* 0x00001610280073b4 */ /* 0x0001e2000801180d */
[----:B------:R0:W-:Y:S02]  /*b290*/  UTMALDG.3D.MULTICAST [UR8], [UR40], UR13, desc[UR22] ;  /* 0x00001608280073b4 */ /* 0x0001e4000801180d */
[----:B0-----:R-:W-:Y:S05]  /*b2a0*/  @P1 BRA `(.L_x_300) ;  /* 0xfffffffc00101947 */ /* 0x001fea000383ffff */
.L_x_297:
[----:B------:R-:W-:Y:S05]  /*b2b0*/  BSYNC B1 ;  /* 0x0000000000017941 */ /* 0x000fea0003800000 */
.L_x_296:
[----:B------:R-:W-:Y:S01]  /*b2c0*/  LOP3.LUT P1, RZ, R10, 0xff, RZ, 0xc0, !PT ;  /* 0x000000ff0aff7812 */ /* 0x000fe2000782c0ff */
[----:B------:R-:W-:Y:S01]  /*b2d0*/  IMAD.IADD R3, R8, 0x1, R3 ;  /* 0x0000000108037824 */ /* 0x000fe200078e0203 */
[----:B------:R-:W-:Y:S01]  /*b2e0*/  IADD3 R16, P2, R16, UR30, RZ ;  /* 0x0000001e10107c10 */ /* 0x000fe2000ff5e0ff */
[----:B------:R-:W-:Y:S01]  /*b2f0*/  ULDC.64 UR8, c[0x0][0x650] ;  /* 0x0001940000087ab9 */ /* 0x000fe20000000a00 */
[----:B------:R-:W-:Y:S01]  /*b300*/  BSSY B1, `(.L_x_301) ;  /* 0x000006d000017945 */ /* 0x000fe20003800000 */
[----:B------:R-:W-:Y:S01]  /*b310*/  IMAD.MOV.U32 R21, RZ, RZ, -0x1 ;  /* 0xffffffffff157424 */ /* 0x000fe200078e00ff */
[----:B------:R-:W-:Y:S01]  /*b320*/  ISETP.GT.U32.AND P0, PT, R3, 0x1, PT ;  /* 0x000000010300780c */ /* 0x000fe20003f04070 */
[----:B------:R-:W-:Y:S01]  /*b330*/  IMAD.MOV.U32 R20, RZ, RZ, -0x1 ;  /* 0xffffffffff147424 */ /* 0x000fe200078e00ff */
[----:B------:R-:W-:Y:S02]  /*b340*/  SHF.R.U32.HI R4, RZ, 0x1, R3 ;  /* 0x00000001ff047819 */ /* 0x000fe40000011603 */
[----:B------:R-:W-:-:S02]  /*b350*/  ISETP.LT.U32.AND P0, PT, R8, 0x2, P0 ;  /* 0x000000020800780c */ /* 0x000fc40000701070 */
[----:B------:R-:W-:Y:S01]  /*b360*/  IADD3.X R17, R17, UR7, RZ, P2, !PT ;  /* 0x0000000711117c10 */ /* 0x000fe200097fe4ff */
[----:B------:R-:W0:Y:S01]  /*b370*/  @P1 S2R R6, SR_CgaCtaId ;  /* 0x0000000000061919 */ /* 0x000e220000008800 */
[----:B------:R-:W-:Y:S02]  /*b380*/  @P1 MOV R5, 0x400 ;  /* 0x0000040000051802 */ /* 0x000fe40000000f00 */
[----:B------:R-:W-:Y:S02]  /*b390*/  ISETP.GE.U32.AND P2, PT, R16, UR8, PT ;  /* 0x0000000810007c0c */ /* 0x000fe4000bf46070 */
[----:B------:R-:W-:Y:S02]  /*b3a0*/  LOP3.LUT R4, R4, 0x1, RZ, 0xc0, !PT ;  /* 0x0000000104047812 */ /* 0x000fe400078ec0ff */
[----:B------:R-:W-:Y:S02]  /*b3b0*/  LOP3.LUT R3, R3, 0x1, RZ, 0xc0, !PT ;  /* 0x0000000103037812 */ /* 0x000fe400078ec0ff */
[----:B------:R-:W-:-:S02]  /*b3c0*/  PRMT R10, RZ, 0x7610, R10 ;  /* 0x00007610ff0a7816 */ /* 0x000fc4000000000a */
[----:B0-----:R-:W-:Y:S01]  /*b3d0*/  @P1 LEA R5, R6, R5, 0x18 ;  /* 0x0000000506051211 */ /* 0x001fe200078ec0ff */
[----:B------:R-:W-:-:S03]  /*b3e0*/  IMAD.MOV.U32 R6, RZ, RZ, -0x1 ;  /* 0xffffffffff067424 */ /* 0x000fc600078e00ff */
[----:B------:R0:W-:Y:S01]  /*b3f0*/  @P1 SYNCS.ARRIVE.TRANS64.A1T0 RZ, [R5+URZ+0x38], RZ ;  /* 0x000038ff05ff19a7 */ /* 0x0001e2000810003f */
[----:B------:R-:W-:-:S04]  /*b400*/  ISETP.NE.U32.AND P1, PT, R4, 0x1, PT ;  /* 0x000000010400780c */ /* 0x000fc80003f25070 */
[----:B------:R-:W-:Y:S02]  /*b410*/  ISETP.GT.U32.AND P1, PT, R8, 0x1, !P1 ;  /* 0x000000010800780c */ /* 0x000fe40004f24070 */
[----:B0-----:R-:W-:Y:S02]  /*b420*/  SEL R5, RZ, 0x1, !P0 ;  /* 0x00000001ff057807 */ /* 0x001fe40004000000 */
[----:B------:R-:W-:Y:S02]  /*b430*/  ISETP.GE.U32.AND.EX P0, PT, R17, UR9, PT, P2 ;  /* 0x0000000911007c0c */ /* 0x000fe4000bf06120 */
[----:B------:R-:W-:-:S04]  /*b440*/  SEL R4, RZ, 0x1, !P1 ;  /* 0x00000001ff047807 */ /* 0x000fc80004800000 */
[----:B------:R-:W-:Y:S02]  /*b450*/  LOP3.LUT R0, R4, R0, R5, 0x96, !PT ;  /* 0x0000000004007212 */ /* 0x000fe400078e9605 */
[----:B------:R-:W-:-:S05]  /*b460*/  PRMT R4, RZ, 0x7610, R4 ;  /* 0x00007610ff047816 */ /* 0x000fca0000000004 */
[----:B------:R-:W-:Y:S05]  /*b470*/  @P0 BRA `(.L_x_302) ;  /* 0x0000000400540947 */ /* 0x000fea0003800000 */
[----:B------:R-:W0:Y:S01]  /*b480*/  S2R R15, SR_CTAID.X ;  /* 0x00000000000f7919 */ /* 0x000e220000002500 */
[----:B------:R-:W-:Y:S01]  /*b490*/  ULDC.64 UR8, c[0x0][0x628] ;  /* 0x00018a0000087ab9 */ /* 0x000fe20000000a00 */
[----:B------:R-:W-:Y:S01]  /*b4a0*/  ULDC UR11, c[0x0][0x630] ;  /* 0x00018c00000b7ab9 */ /* 0x000fe20000000800 */
[----:B------:R-:W-:Y:S01]  /*b4b0*/  ISETP.NE.U32.AND P0, PT, RZ, UR8, PT ;  /* 0x00000008ff007c0c */ /* 0x000fe2000bf05070 */
[----:B------:R-:W1:Y:S01]  /*b4c0*/  S2R R20, SR_CTAID.Y ;  /* 0x0000000000147919 */ /* 0x000e620000002600 */
[----:B------:R-:W-:Y:S01]  /*b4d0*/  ULDC UR12, c[0x0][0x150] ;  /* 0x00005400000c7ab9 */ /* 0x000fe20000000800 */
[----:B------:R-:W-:Y:S01]  /*b4e0*/  IMAD.MOV.U32 R4, RZ, RZ, R16 ;  /* 0x000000ffff047224 */ /* 0x000fe200078e0010 */
[----:B------:R-:W-:Y:S01]  /*b4f0*/  ISETP.NE.AND.EX P0, PT, RZ, UR9, PT, P0 ;  /* 0x00000009ff007c0c */ /* 0x000fe2000bf05300 */
[----:B------:R-:W-:Y:S01]  /*b500*/  IMAD.MOV.U32 R5, RZ, RZ, R17 ;  /* 0x000000ffff057224 */ /* 0x000fe200078e0011 */
[----:B0-----:R-:W-:-:S11]  /*b510*/  I2FP.F32.U32 R22, R15 ;  /* 0x0000000f00167245 */ /* 0x001fd60000201000 */
[----:B------:R-:W-:Y:S05]  /*b520*/  @!P0 BRA `(.L_x_303) ;  /* 0x0000000000288947 */ /* 0x000fea0003800000 */
[----:B------:R-:W-:Y:S02]  /*b530*/  ULDC UR10, c[0x0][0x634] ;  /* 0x00018d00000a7ab9 */ /* 0x000fe40000000800 */
[----:B------:R-:W-:-:S05]  /*b540*/  IADD3 R5, P0, R16, UR10, RZ ;  /* 0x0000000a10057c10 */ /* 0x000fca000ff1e0ff */
[----:B------:R-:W-:-:S04]  /*b550*/  IMAD.X R21, RZ, RZ, R17, P0 ;  /* 0x000000ffff157224 */ /* 0x000fc800000e0611 */
[----:B------:R-:W-:-:S04]  /*b560*/  IMAD.WIDE.U32 R6, R21, UR8, RZ ;  /* 0x0000000815067c25 */ /* 0x000fc8000f8e00ff */
[----:B------:R-:W-:-:S04]  /*b570*/  IMAD.WIDE.U32 R6, P0, R5, UR9, R6 ;  /* 0x0000000905067c25 */ /* 0x000fc8000f800006 */
[----:B------:R-:W-:-:S04]  /*b580*/  IMAD.WIDE.U32 R4, R5, UR8, RZ ;  /* 0x0000000805047c25 */ /* 0x000fc8000f8e00ff */
[----:B------:R-:W-:Y:S01]  /*b590*/  IMAD.MOV.U32 R4, RZ, RZ, R7 ;  /* 0x000000ffff047224 */ /* 0x000fe200078e0007 */
[----:B------:R-:W-:Y:S01]  /*b5a0*/  IADD3 RZ, P1, R5, R6, RZ ;  /* 0x0000000605ff7210 */ /* 0x000fe20007f3e0ff */
[----:B------:R-:W-:-:S04]  /*b5b0*/  IMAD.X R5, RZ, RZ, RZ, P0 ;  /* 0x000000ffff057224 */ /* 0x000fc800000e06ff */
[----:B------:R-:W-:-:S08]  /*b5c0*/  IMAD.WIDE.U32.X R4, R21, UR9, R4, P1 ;  /* 0x0000000915047c25 */ /* 0x000fd000088e0404 */
.L_x_303:
[--C-:B------:R-:W-:Y:S01]  /*b5d0*/  SHF.R.U64 R14, R4, UR11, R5.reuse ;  /* 0x0000000b040e7c19 */ /* 0x100fe20008001205 */
[----:B------:R-:W-:Y:S01]  /*b5e0*/  FMUL R22, R22, UR12 ;  /* 0x0000000c16167c20 */ /* 0x000fe20008400000 */
[----:B------:R-:W-:Y:S01]  /*b5f0*/  SHF.R.U32.HI R4, RZ, UR11, R5 ;  /* 0x0000000bff047c19 */ /* 0x000fe20008011605 */
[----:B------:R-:W0:Y:S01]  /*b600*/  LDC R6, c[0x0][0x144] ;  /* 0x00005100ff067b82 */ /* 0x000e220000000800 */
[----:B------:R-:W-:Y:S01]  /*b610*/  IADD3 R5, P0, RZ, -R14, RZ ;  /* 0x8000000eff057210 */ /* 0x000fe20007f1e0ff */
[----:B------:R-:W-:Y:S01]  /*b620*/  ULDC UR10, c[0x0][0x154] ;  /* 0x00005500000a7ab9 */ /* 0x000fe20000000800 */
[----:B-1----:R-:W-:Y:S01]  /*b630*/  I2FP.F32.U32 R7, R20 ;  /* 0x0000001400077245 */ /* 0x002fe20000201000 */
[----:B------:R-:W1:Y:S01]  /*b640*/  F2I.U32.TRUNC.NTZ R22, R22 ;  /* 0x0000001600167305 */ /* 0x000e62000020f000 */
[----:B------:R-:W-:Y:S01]  /*b650*/  ULDC.64 UR8, c[0x0][0x620] ;  /* 0x0001880000087ab9 */ /* 0x000fe20000000a00 */
[----:B------:R-:W-:Y:S01]  /*b660*/  IMAD.X R4, RZ, RZ, ~R4, P0 ;  /* 0x000000ffff047224 */ /* 0x000fe200000e0e04 */
[----:B------:R-:W-:Y:S01]  /*b670*/  ISETP.NE.AND P2, PT, R2, 0x1, PT ;  /* 0x000000010200780c */ /* 0x000fe20003f45270 */
[----:B------:R-:W-:Y:S01]  /*b680*/  FMUL R23, R7, UR10 ;  /* 0x0000000a07177c20 */ /* 0x000fe20008400000 */
[----:B------:R-:W2:Y:S01]  /*b690*/  LDC R25, c[0x0][0x148] ;  /* 0x00005200ff197b82 */ /* 0x000ea20000000800 */
[----:B------:R-:W-:Y:S01]  /*b6a0*/  IMAD R4, R4, UR8, RZ ;  /* 0x0000000804047c24 */ /* 0x000fe2000f8e02ff */
[----:B------:R-:W-:-:S02]  /*b6b0*/  ULDC.64 UR10, c[0x0][0x640] ;  /* 0x00019000000a7ab9 */ /* 0x000fc40000000a00 */
[----:B------:R-:W-:Y:S01]  /*b6c0*/  ISETP.NE.U32.AND P0, PT, RZ, UR10, PT ;  /* 0x0000000aff007c0c */ /* 0x000fe2000bf05070 */
[----:B------:R-:W3:Y:S01]  /*b6d0*/  F2I.U32.TRUNC.NTZ R23, R23 ;  /* 0x0000001700177305 */ /* 0x000ee2000020f000 */
[C---:B------:R-:W-:Y:S02]  /*b6e0*/  IMAD R7, R5.reuse, UR9, R4 ;  /* 0x0000000905077c24 */ /* 0x040fe4000f8e0204 */
[----:B------:R-:W-:Y:S01]  /*b6f0*/  IMAD.WIDE.U32 R4, R5, UR8, R16 ;  /* 0x0000000805047c25 */ /* 0x000fe2000f8e0010 */
[----:B------:R-:W-:Y:S01]  /*b700*/  ULDC UR8, c[0x0][0x618] ;  /* 0x0001860000087ab9 */ /* 0x000fe20000000800 */
[----:B------:R-:W-:Y:S02]  /*b710*/  ISETP.NE.AND.EX P0, PT, RZ, UR11, PT, P0 ;  /* 0x0000000bff007c0c */ /* 0x000fe4000bf05300 */
[----:B------:R-:W-:Y:S02]  /*b720*/  IMAD.IADD R5, R5, 0x1, R7 ;  /* 0x0000000105057824 */ /* 0x000fe400078e0207 */
[----:B-1----:R-:W-:-:S03]  /*b730*/  IMAD.MOV R22, RZ, RZ, -R22 ;  /* 0x000000ffff167224 */ /* 0x002fc600078e0a16 */
[----:B------:R-:W-:Y:S01]  /*b740*/  SHF.R.U64 R21, R4, UR8, R5 ;  /* 0x0000000804157c19 */ /* 0x000fe20008001205 */
[----:B0-----:R-:W-:Y:S01]  /*b750*/  IMAD R15, R6, R22, R15 ;  /* 0x00000016060f7224 */ /* 0x001fe200078e020f */
[----:B------:R-:W-:Y:S01]  /*b760*/  SHF.R.U32.HI R4, RZ, UR8, R5 ;  /* 0x00000008ff047c19 */ /* 0x000fe20008011605 */
[----:B------:R-:W-:Y:S01]  /*b770*/  ULDC UR8, c[0x0][0x608] ;  /* 0x0001820000087ab9 */ /* 0x000fe20000000800 */
[----:B---3--:R-:W-:Y:S02]  /*b780*/  IMAD.MOV R6, RZ, RZ, -R23 ;  /* 0x000000ffff067224 */ /* 0x008fe400078e0a17 */
[--C-:B------:R-:W-:Y:S02]  /*b790*/  SHF.R.U64 R22, R21, UR8, R4.reuse ;  /* 0x0000000815167c19 */ /* 0x100fe40008001204 */
[----:B------:R-:W-:Y:S01]  /*b7a0*/  SHF.R.U32.HI R5, RZ, UR8, R4 ;  /* 0x00000008ff057c19 */ /* 0x000fe20008011604 */
[----:B------:R-:W-:Y:S01]  /*b7b0*/  ULDC UR8, c[0x0][0x658] ;  /* 0x0001960000087ab9 */ /* 0x000fe20000000800 */
[----:B--2---:R-:W-:-:S02]  /*b7c0*/  @P2 IMAD R15, R25, R6, R20 ;  /* 0x00000006190f2224 */ /* 0x004fc400078e0214 */
[--C-:B------:R-:W-:Y:S02]  /*b7d0*/  SHF.R.U64 R20, R22, UR8, R5.reuse ;  /* 0x0000000816147c19 */ /* 0x100fe40008001205 */
[----:B------:R-:W-:-:S03]  /*b7e0*/  SHF.R.U32.HI R23, RZ, UR8, R5 ;  /* 0x00000008ff177c19 */ /* 0x000fc60008011605 */
[----:B------:R-:W-:Y:S02]  /*b7f0*/  IMAD.MOV.U32 R6, RZ, RZ, R20 ;  /* 0x000000ffff067224 */ /* 0x000fe400078e0014 */
[----:B------:R-:W-:Y:S01]  /*b800*/  IMAD.MOV.U32 R5, RZ, RZ, R23 ;  /* 0x000000ffff057224 */ /* 0x000fe200078e0017 */
[----:B------:R-:W-:Y:S06]  /*b810*/  @!P0 BRA `(.L_x_304) ;  /* 0x00000000002c8947 */ /* 0x000fec0003800000 */
        /* <DEDUP_REMOVED lines=9> */
[----:B------:R-:W-:-:S04]  /*b8b0*/  IMAD.WIDE.U32.X R4, R23, UR11, R4, P1 ;  /* 0x0000000b17047c25 */ /* 0x000fc800088e0404 */
[----:B------:R-:W-:-:S07]  /*b8c0*/  IMAD.MOV.U32 R6, RZ, RZ, R4 ;  /* 0x000000ffff067224 */ /* 0x000fce00078e0004 */
.L_x_304:
[----:B------:R-:W-:Y:S01]  /*b8d0*/  ULDC UR8, c[0x0][0x648] ;  /* 0x0001920000087ab9 */ /* 0x000fe20000000800 */
[----:B------:R-:W-:Y:S01]  /*b8e0*/  LOP3.LUT R4, R22, UR6, RZ, 0xc0, !PT ;  /* 0x0000000616047c12 */ /* 0x000fe2000f8ec0ff */
[----:B------:R-:W-:Y:S01]  /*b8f0*/  ULDC UR9, c[0x0][0x610] ;  /* 0x0001840000097ab9 */ /* 0x000fe20000000800 */
[----:B------:R-:W-:Y:S01]  /*b900*/  SHF.R.U64 R5, R6, UR8, R5 ;  /* 0x0000000806057c19 */ /* 0x000fe20008001205 */
[----:B------:R-:W-:Y:S01]  /*b910*/  ULDC UR8, c[0x0][0x638] ;  /* 0x00018e0000087ab9 */ /* 0x000fe20000000800 */
[----:B------:R-:W-:-:S03]  /*b920*/  LOP3.LUT R21, R21, UR4, RZ, 0xc0, !PT ;  /* 0x0000000415157c12 */ /* 0x000fc6000f8ec0ff */
[----:B------:R-:W-:Y:S02]  /*b930*/  IMAD.MOV R7, RZ, RZ, -R5 ;  /* 0x000000ffff077224 */ /* 0x000fe400078e0a05 */
[----:B------:R-:W-:Y:S02]  /*b940*/  IMAD R4, R5, UR5, R4 ;  /* 0x0000000505047c24 */ /* 0x000fe4000f8e0204 */
[----:B------:R-:W-:Y:S01]  /*b950*/  IMAD R20, R7, UR8, R20 ;  /* 0x0000000807147c24 */ /* 0x000fe2000f8e0214 */
[----:B------:R-:W-:Y:S01]  /*b960*/  ULDC UR8, c[0x0][0x600] ;  /* 0x0001800000087ab9 */ /* 0x000fe20000000800 */
[----:B------:R-:W-:Y:S02]  /*b970*/  IMAD R15, R4, UR9, R15 ;  /* 0x00000009040f7c24 */ /* 0x000fe4000f8e020f */
[----:B------:R-:W-:Y:S02]  /*b980*/  IMAD R6, R20, UR8, R21 ;  /* 0x0000000814067c24 */ /* 0x000fe4000f8e0215 */
[----:B------:R-:W-:-:S03]  /*b990*/  IMAD.MOV.U32 R4, RZ, RZ, 0x1 ;  /* 0x00000001ff047424 */ /* 0x000fc600078e00ff */
[----:B------:R-:W-:Y:S02]  /*b9a0*/  SEL R20, R6, R15, !P2 ;  /* 0x0000000f06147207 */ /* 0x000fe40005000000 */
[----:B------:R-:W-:Y:S01]  /*b9b0*/  SEL R21, R15, R6, !P2 ;  /* 0x000000060f157207 */ /* 0x000fe20005000000 */
[----:B------:R-:W-:-:S07]  /*b9c0*/  IMAD.MOV.U32 R6, RZ, RZ, R14 ;  /* 0x000000ffff067224 */ /* 0x000fce00078e000e */
.L_x_302:
[----:B------:R-:W-:Y:S05]  /*b9d0*/  BSYNC B1 ;  /* 0x0000000000017941 */ /* 0x000fea0003800000 */
.L_x_301:
[----:B------:R-:W-:-:S13]  /*b9e0*/  LOP3.LUT P0, RZ, R4, 0xff, RZ, 0xc0, !PT ;  /* 0x000000ff04ff7812 */ /* 0x000fda000780c0ff */
[----:B------:R-:W-:Y:S05]  /*b9f0*/  @P0 BRA `(.L_x_305) ;  /* 0xfffffff400080947 */ /* 0x000fea000383ffff */
[----:B------:R-:W-:Y:S05]  /*ba00*/  BSYNC B0 ;  /* 0x0000000000007941 */ /* 0x000fea0003800000 */
.L_x_294:
[----:B------:R-:W-:-:S03]  /*ba10*/  UMOV UR8, 0xffffffff ;  /* 0xffffffff00087882 */ /* 0x000fc60000000000 */
[----:B------:R-:W-:Y:S05]  /*ba20*/  BRA.DIV UR8, `(.L_x_306) ;  /* 0x0000000208cc7947 */ /* 0x000fea000b800000 */
[----:B------:R-:W-:-:S13]  /*ba30*/  ELECT P6, URZ, PT ;  /* 0x00000000003f782f */ /* 0x000fda00038c0000 */
.L_x_318:
[----:B------:R-:W-:Y:S04]  /*ba40*/  BSSY B0, `(.L_x_307) ;  /* 0x0000019000007945 */ /* 0x000fe80003800000 */
[----:B------:R-:W-:Y:S05]  /*ba50*/  @!P6 BRA `(.L_x_308) ;  /* 0x00000000005ce947 */ /* 0x000fea0003800000 */
[----:B------:R-:W-:-:S04]  /*ba60*/  LOP3.LUT R19, R19, 0x2, RZ, 0xfc, !PT ;  /* 0x0000000213137812 */ /* 0x000fc800078efcff */
[----:B------:R-:W-:-:S13]  /*ba70*/  ISETP.NE.AND P0, PT, R19, 0x3, PT ;  /* 0x000000031300780c */ /* 0x000fda0003f05270 */
[----:B------:R-:W-:Y:S05]  /*ba80*/  @!P0 BRA `(.L_x_309) ;  /* 0x0000000000048947 */ /* 0x000fea0003800000 */
[----:B------:R-:W-:Y:S01]  /*ba90*/  BPT.TRAP 0x1 ;  /* 0x000000040000795c */ /* 0x000fe20000300000 */
.L_x_309:
[----:B------:R-:W0:Y:S01]  /*baa0*/  S2R R5, SR_CgaCtaId ;  /* 0x0000000000057919 */ /* 0x000e220000008800 */
[----:B------:R-:W-:Y:S02]  /*bab0*/  MOV R2, 0x400 ;  /* 0x0000040000027802 */ /* 0x000fe40000000f00 */
[----:B------:R-:W-:Y:S02]  /*bac0*/  SHF.L.U32 R4, R0, 0x1f, RZ ;  /* 0x0000001f00047819 */ /* 0x000fe400000006ff */
[----:B0-----:R-:W-:-:S05]  /*bad0*/  LEA R2, R5, R2, 0x18 ;  /* 0x0000000205027211 */ /* 0x001fca00078ec0ff */
[----:B------:R-:W-:-:S04]  /*bae0*/  VIADD R2, R2, 0x10 ;  /* 0x0000001002027836 */ /* 0x000fc80000000000 */
[C---:B------:R-:W-:Y:S02]  /*baf0*/  IMAD R7, R3.reuse, 0x8, R2 ;  /* 0x0000000803077824 */ /* 0x040fe400078e0202 */
[----:B------:R-:W-:Y:S02]  /*bb00*/  VIADD R3, R3, 0x1 ;  /* 0x0000000103037836 */ /* 0x000fe40000000000 */
[----:B------:R-:W0:Y:S03]  /*bb10*/  SYNCS.PHASECHK.TRANS64.TRYWAIT P0, [R7+URZ], R4 ;  /* 0x00000004070075a7 */ /* 0x000e26000800017f */
[----:B------:R-:W-:-:S04]  /*bb20*/  ISETP.NE.AND P1, PT, R3, 0x2, PT ;  /* 0x000000020300780c */ /* 0x000fc80003f25270 */
[----:B------:R-:W-:Y:S02]  /*bb30*/  SEL R5, RZ, 0x1, P1 ;  /* 0x00000001ff057807 */ /* 0x000fe40000800000 */
[----:B------:R-:W-:Y:S02]  /*bb40*/  SEL R3, R3, RZ, P1 ;  /* 0x000000ff03037207 */ /* 0x000fe40000800000 */
[----:B------:R-:W-:Y:S01]  /*bb50*/  LOP3.LUT R0, R0, R5, RZ, 0x3c, !PT ;  /* 0x0000000500007212 */ /* 0x000fe200078e3cff */
[----:B0-----:R-:W-:Y:S06]  /*bb60*/  @!P0 BRA `(.L_x_310) ;  /* 0x00000000009c8947 */ /* 0x001fec0003800000 */
.L_x_319:
[----:B------:R-:W-:Y:S01]  /*bb70*/  IMAD R3, R3, 0x8, R2 ;  /* 0x0000000803037824 */ /* 0x000fe200078e0202 */
[----:B------:R-:W-:-:S07]  /*bb80*/  SHF.L.U32 R0, R0, 0x1f, RZ ;  /* 0x0000001f00007819 */ /* 0x000fce00000006ff */
.L_x_311:
[----:B-1----:R1:W2:Y:S02]  /*bb90*/  SYNCS.PHASECHK.TRANS64.TRYWAIT P0, [R3+URZ], R0 ;  /* 0x00000000030075a7 */ /* 0x0022a4000800017f */
[----:B--2---:R-:W-:Y:S05]  /*bba0*/  @!P0 NANOSLEEP.SYNCS 0x989680 ;  /* 0x009896800000895d */ /* 0x004fea0003900000 */
[----:B------:R-:W2:Y:S02]  /*bbb0*/  @!P0 SYNCS.PHASECHK.TRANS64 P0, [R3+URZ], R0 ;  /* 0x00000000030085a7 */ /* 0x000ea4000800007f */
[----:B--2---:R-:W-:Y:S05]  /*bbc0*/  @!P0 BRA `(.L_x_311) ;  /* 0xfffffffc00f08947 */ /* 0x004fea000383ffff */
.L_x_308:
[----:B------:R-:W-:Y:S05]  /*bbd0*/  BSYNC B0 ;  /* 0x0000000000007941 */ /* 0x000fea0003800000 */
.L_x_307:
[----:B------:R-:W-:Y:S05]  /*bbe0*/  EXIT ;  /* 0x000000000000794d */ /* 0x000fea0003800000 */
.L_x_21:
[----:B---3--:R3:W4:Y:S02]  /*bbf0*/  SYNCS.PHASECHK.TRANS64.TRYWAIT P1, [R3+URZ], R0 ;  /* 0x00000000030075a7 */ /* 0x008724000802017f */
[----:B----4-:R-:W-:Y:S05]  /*bc00*/  @!P1 NANOSLEEP.SYNCS 0x989680 ;  /* 0x009896800000995d */ /* 0x010fea0003900000 */
[----:B------:R-:W4:Y:S02]  /*bc10*/  @!P1 SYNCS.PHASECHK.TRANS64 P1, [R3+URZ], R0 ;  /* 0x00000000030095a7 */ /* 0x000f24000802007f */
[----:B----4-:R-:W-:Y:S05]  /*bc20*/  @!P1 BRA `(.L_x_21) ;  /* 0xfffffffc00f09947 */ /* 0x010fea000383ffff */
[----:B------:R-:W-:Y:S05]  /*bc30*/  BRA `(.L_x_20) ;  /* 0xffffff5800287947 */ /* 0x000fea000383ffff */
.L_x_26:
[----:B-1----:R1:W2:Y:S02]  /*bc40*/  SYNCS.PHASECHK.TRANS64.TRYWAIT P1, [R5+URZ], R4 ;  /* 0x00000004050075a7 */ /* 0x0022a4000802017f */
[----:B--2---:R-:W-:Y:S05]  /*bc50*/  @!P1 NANOSLEEP.SYNCS 0x989680 ;  /* 0x009896800000995d */ /* 0x004fea0003900000 */
[----:B------:R-:W2:Y:S02]  /*bc60*/  @!P1 SYNCS.PHASECHK.TRANS64 P1, [R5+URZ], R4 ;  /* 0x00000004050095a7 */ /* 0x000ea4000802007f */
[----:B--2---:R-:W-:Y:S05]  /*bc70*/  @!P1 BRA `(.L_x_26) ;  /* 0xfffffffc00f09947 */ /* 0x004fea000383ffff */
[----:B------:R-:W-:Y:S05]  /*bc80*/  BRA `(.L_x_25) ;  /* 0xffffff5c00a47947 */ /* 0x000fea000383ffff */
.L_x_295:
[----:B------:R-:W-:Y:S01]  /*bc90*/  BSSY B1, `(.L_x_312) ;  /* 0x0000006000017945 */ /* 0x000fe20003800000 */
[----:B------:R-:W-:-:S07]  /*bca0*/  IMAD.MOV.U32 R15, RZ, RZ, -0x1 ;  /* 0xffffffffff0f7424 */ /* 0x000fce00078e00ff */
[----:B------:R-:W-:Y:S05]  /*bcb0*/  WARPSYNC.COLLECTIVE R15, `(.L_x_313) ;  /* 0x000000000f0c7348 */ /* 0x000fea0003c00000 */
[----:B------:R-:W-:Y:S02]  /*bcc0*/  ELECT P6, UR62, PT ;  /* 0x00000000003e782f */ /* 0x000fe400038c0000 */
[----:B------:R-:W-:Y:S01]  /*bcd0*/  MOV R14, UR62 ;  /* 0x0000003e000e7c02 */ /* 0x000fe20008000f00 */
[----:B------:R-:W-:Y:S10]  /*bce0*/  ENDCOLLECTIVE ;  /* 0x000000000000791b */ /* 0x000ff40003800000 */
.L_x_313:
[----:B------:R-:W-:Y:S05]  /*bcf0*/  BSYNC B1 ;  /* 0x0000000000017941 */ /* 0x000fea0003800000 */
.L_x_312:
[----:B------:R-:W-:Y:S05]  /*bd00*/  BRA `(.L_x_314) ;  /* 0xfffffff000507947 */ /* 0x000fea000383ffff */
.L_x_298:
[----:B-1----:R1:W2:Y:S02]  /*bd10*/  SYNCS.PHASECHK.TRANS64.TRYWAIT P0, [R23+URZ+0x10], R14 ;  /* 0x0000100e170075a7 */ /* 0x0022a4000800017f */
[----:B--2---:R-:W-:Y:S05]  /*bd20*/  @!P0 NANOSLEEP.SYNCS 0x989680 ;  /* 0x009896800000895d */ /* 0x004fea0003900000 */
[----:B------:R-:W2:Y:S02]  /*bd30*/  @!P0 SYNCS.PHASECHK.TRANS64 P0, [R23+URZ+0x10], R14 ;  /* 0x0000100e170085a7 */ /* 0x000ea4000800007f */
[----:B--2---:R-:W-:Y:S05]  /*bd40*/  @!P0 BRA `(.L_x_298) ;  /* 0xfffffffc00f08947 */ /* 0x004fea000383ffff */
[----:B------:R-:W-:Y:S05]  /*bd50*/  BRA `(.L_x_315) ;  /* 0xfffffff000887947 */ /* 0x000fea000383ffff */
.L_x_306:
[----:B------:R-:W-:Y:S01]  /*bd60*/  BSSY B0, `(.L_x_316) ;  /* 0x0000006000007945 */ /* 0x000fe20003800000 */
[----:B------:R-:W-:-:S07]  /*bd70*/  IMAD.MOV.U32 R15, RZ, RZ, -0x1 ;  /* 0xffffffffff0f7424 */ /* 0x000fce00078e00ff */
[----:B------:R-:W-:Y:S05]  /*bd80*/  WARPSYNC.COLLECTIVE R15, `(.L_x_317) ;  /* 0x000000000f0c7348 */ /* 0x000fea0003c00000 */
[----:B------:R-:W-:Y:S02]  /*bd90*/  ELECT P6, UR62, PT ;  /* 0x00000000003e782f */ /* 0x000fe400038c0000 */
[----:B------:R-:W-:Y:S01]  /*bda0*/  MOV R14, UR62 ;  /* 0x0000003e000e7c02 */ /* 0x000fe20008000f00 */
[----:B------:R-:W-:Y:S10]  /*bdb0*/  ENDCOLLECTIVE ;  /* 0x000000000000791b */ /* 0x000ff40003800000 */
.L_x_317:
[----:B------:R-:W-:Y:S05]  /*bdc0*/  BSYNC B0 ;  /* 0x0000000000007941 */ /* 0x000fea0003800000 */
.L_x_316:
[----:B------:R-:W-:Y:S05]  /*bdd0*/  BRA `(.L_x_318) ;  /* 0xfffffffc00187947 */ /* 0x000fea000383ffff */
.L_x_310:
[----:B0-----:R0:W1:Y:S02]  /*bde0*/  SYNCS.PHASECHK.TRANS64.TRYWAIT P0, [R7+URZ], R4 ;  /* 0x00000004070075a7 */ /* 0x001064000800017f */
[----:B-1----:R-:W-:Y:S05]  /*bdf0*/  @!P0 NANOSLEEP.SYNCS 0x989680 ;  /* 0x009896800000895d */ /* 0x002fea0003900000 */
[----:B------:R-:W1:Y:S02]  /*be00*/  @!P0 SYNCS.PHASECHK.TRANS64 P0, [R7+URZ], R4 ;  /* 0x00000004070085a7 */ /* 0x000e64000800007f */
[----:B-1----:R-:W-:Y:S05]  /*be10*/  @!P0 BRA `(.L_x_310) ;  /* 0xfffffffc00f08947 */ /* 0x002fea000383ffff */
[----:B------:R-:W-:Y:S05]  /*be20*/  BRA `(.L_x_319) ;  /* 0xfffffffc00507947 */ /* 0x000fea000383ffff */
.L_x_320:
[----:B------:R-:W-:-:S00]  /*be30*/  BRA `(.L_x_320) ;  /* 0xfffffffc00fc7947 */ /* 0x000fc0000383ffff */
[----:B------:R-:W-:-:S00]  /*be40*/  NOP ;  /* 0x0000000000007918 */ /* 0x000fc00000000000 */
        /* <DEDUP_REMOVED lines=11> */
.L_x_321:


//--------------------- .nv.global.init           --------------------------
	.section	.nv.global.init,"aw",@progbits
.nv.global.init:
	.type		$str$22,@object
	.size		$str$22,($str$23 - $str$22)
$str$22:
        /*0000*/ 	.byte	0x6b, 0x5f, 0x74, 0x69, 0x6c, 0x65, 0x5f, 0x63, 0x6f, 0x75, 0x6e, 0x74, 0x20, 0x3e, 0x3d, 0x20
        /*0010*/ 	.byte	0x31, 0x00
	.type		$str$23,@object
	.size		$str$23,(__unnamed_1 - $str$23)
$str$23:
        /*0012*/ 	.byte	0x2f, 0x74, 0x6d, 0x70, 0x2f, 0x63, 0x75, 0x74, 0x6c, 0x61, 0x73, 0x73, 0x5f, 0x73, 0x77, 0x65
        /*0022*/ 	.byte	0x65, 0x70, 0x5f, 0x73, 0x72, 0x63, 0x2f, 0x69, 0x6e, 0x63, 0x6c, 0x75, 0x64, 0x65, 0x2f, 0x63
        /*0032*/ 	.byte	0x75, 0x74, 0x6c, 0x61, 0x73, 0x73, 0x2f, 0x67, 0x65, 0x6d, 0x6d, 0x2f, 0x63, 0x6f, 0x6c, 0x6c
        /*0042*/ 	.byte	0x65, 0x63, 0x74, 0x69, 0x76, 0x65, 0x2f, 0x73, 0x6d, 0x39, 0x30, 0x5f, 0x6d, 0x6d, 0x61, 0x5f
        /*0052*/ 	.byte	0x74, 0x6d, 0x61, 0x5f, 0x67, 0x6d, 0x6d, 0x61, 0x5f, 0x73, 0x73, 0x5f, 0x77, 0x61, 0x72, 0x70
        /*0062*/ 	.byte	0x73, 0x70, 0x65, 0x63, 0x69, 0x61, 0x6c, 0x69, 0x7a, 0x65, 0x64, 0x2e, 0x68, 0x70, 0x70, 0x00
	.type		__unnamed_1,@object
	.size		__unnamed_1,(.L_0 - __unnamed_1)
__unnamed_1:
        /*0072*/ 	.byte	0x76, 0x6f, 0x69, 0x64, 0x20, 0x63, 0x75, 0x74, 0x6c, 0x61, 0x73, 0x73, 0x3a, 0x3a, 0x67, 0x65
        /* <DEDUP_REMOVED lines=180> */
        /*0bc2*/ 	.byte	0x6e, 0x74, 0x69, 0x74, 0x79, 0x5d, 0x00
.L_0:


//--------------------- .nv.shared._ZN7cutlass13device_kernelINS_4gemm6kernel13GemmUniversalIN4cute5tupleIJiiiiEEENS1_10collective13CollectiveMmaINS1_34MainloopSm90TmaGmmaWarpSpecializedILi2ENS5_IJNS4_1CILi2EEENSA_ILi1EEESC_EEENS1_35KernelTmaWarpSpecializedCooperativeEEENS5_IJNSA_ILi128EEENSA_ILi256EEESG_EEENS_6half_tENS5_IJlSC_lEEESJ_SK_NS4_8TiledMMAINS4_8MMA_AtomIJNS4_4SM904GMMA26MMA_64x256x16_F32F16F16_SSILNSO_5MajorE0ELSQ_0ELNSO_7ScaleInE1ELSR_1EEEEEENS4_6LayoutISD_NS5_IJSC_NSA_ILi0EEESV_EEEEENS5_IJNS4_10UnderscoreESY_SY_EEEEENS4_13SM90_TMA_LOADENS4_14ComposedLayoutINS4_7SwizzleILi3ELi4ELi3EEENS4_18smem_ptr_flag_bitsILi16EEENSU_INS5_IJNSA_ILi8EEENSA_ILi64EEEEEENS5_IJS18_SC_EEEEEEEvNS4_8identityENS4_23SM90_TMA_LOAD_MULTICASTES1C_vS1D_EENS_8epilogue10collective6detail29Sm90TmaWarpSpecializedAdapterINS1H_15DefaultEpilogueISJ_SK_SK_NS1G_6thread17LinearCombinationISJ_Li1EffLNS1L_9ScaleType4KindE0ELNS_15FloatRoundStyleE2ESJ_EENS1_15EpilogueDefaultEEEEEvvEEEEvNT_6ParamsE --------------------------
	.section	.nv.shared._ZN7cutlass13device_kernelINS_4gemm6kernel13GemmUniversalIN4cute5tupleIJiiiiEEENS1_10collective13CollectiveMmaINS1_34MainloopSm90TmaGmmaWarpSpecializedILi2ENS5_IJNS4_1CILi2EEENSA_ILi1EEESC_EEENS1_35KernelTmaWarpSpecializedCooperativeEEENS5_IJNSA_ILi128EEENSA_ILi256EEESG_EEENS_6half_tENS5_IJlSC_lEEESJ_SK_NS4_8TiledMMAINS4_8MMA_AtomIJNS4_4SM904GMMA26MMA_64x256x16_F32F16F16_SSILNSO_5MajorE0ELSQ_0ELNSO_7ScaleInE1ELSR_1EEEEEENS4_6LayoutISD_NS5_IJSC_NSA_ILi0EEESV_EEEEENS5_IJNS4_10UnderscoreESY_SY_EEEEENS4_13SM90_TMA_LOADENS4_14ComposedLayoutINS4_7SwizzleILi3ELi4ELi3EEENS4_18smem_ptr_flag_bitsILi16EEENSU_INS5_IJNSA_ILi8EEENSA_ILi64EEEEEENS5_IJS18_SC_EEEEEEEvNS4_8identityENS4_23SM90_TMA_LOAD_MULTICASTES1C_vS1D_EENS_8epilogue10collective6detail29Sm90TmaWarpSpecializedAdapterINS1H_15DefaultEpilogueISJ_SK_SK_NS1G_6thread17LinearCombinationISJ_Li1EffLNS1L_9ScaleType4KindE0ELNS_15FloatRoundStyleE2ESJ_EENS1_15EpilogueDefaultEEEEEvvEEEEvNT_6ParamsE,"aw",@nobits
	.sectionflags	@""
	.align	16
	.zero		1024


//--------------------- .nv.shared.reserved.0     --------------------------
	.section	.nv.shared.reserved.0,"aw",@nobits
	.weak		__nv_reservedSMEM_offset_0_alias
	.size		__nv_reservedSMEM_offset_0_alias, 0, 0
	.other		__nv_reservedSMEM_offset_0_alias,@"STO_CUDA_RESERVED_SHARED STV_DEFAULT"
__nv_reservedSMEM_offset_0_alias:
	.zero		0


//--------------------- .nv.global                --------------------------
	.section	.nv.global,"aw",@nobits
.nv.global:
	.type		_ZN39_INTERNAL_81839d0f_4_k_cu_d98f860d_35454cute1_E,@object
	.size		_ZN39_INTERNAL_81839d0f_4_k_cu_d98f860d_35454cute1_E,(_ZN39_INTERNAL_81839d0f_4_k_cu_d98f860d_35454cuda3std3__45__cpo6cbeginE - _ZN39_INTERNAL_81839d0f_4_k_cu_d98f860d_35454cute1_E)
_ZN39_INTERNAL_81839d0f_4_k_cu_d98f860d_35454cute1_E:
	.zero		1
	.type		_ZN39_INTERNAL_81839d0f_4_k_cu_d98f860d_35454cuda3std3__45__cpo6cbeginE,@object
	.size		_ZN39_INTERNAL_81839d0f_4_k_cu_d98f860d_35454cuda3std3__45__cpo6cbeginE,(_ZN39_INTERNAL_81839d0f_4_k_cu_d98f860d_35454cuda3std3__48in_placeE - _ZN39_INTERNAL_81839d0f_4_k_cu_d98f860d_35454cuda3std3__45__cpo6cbeginE)
_ZN39_INTERNAL_81839d0f_4_k_cu_d98f860d_35454cuda3std3__45__cpo6cbeginE:
	.zero		1
	.type		_ZN39_INTERNAL_81839d0f_4_k_cu_d98f860d_35454cuda3std3__48in_placeE,@object
	.size		_ZN39_INTERNAL_81839d0f_4_k_cu_d98f860d_35454cuda3std3__48in_placeE,(_ZN39_INTERNAL_81839d0f_4_k_cu_d98f860d_35454cuda3std6ranges3__45__cpo9iter_moveE - _ZN39_INTERNAL_81839d0f_4_k_cu_d98f860d_35454cuda3std3__48in_placeE)
_ZN39_INTERNAL_81839d0f_4_k_cu_d98f860d_35454cuda3std3__48in_placeE:
	.zero		1
	.type		_ZN39_INTERNAL_81839d0f_4_k_cu_d98f860d_35454cuda3std6ranges3__45__cpo9iter_moveE,@object
	.size		_ZN39_INTERNAL_81839d0f_4_k_cu_d98f860d_35454cuda3std6ranges3__45__cpo9iter_moveE,(_ZN39_INTERNAL_81839d0f_4_k_cu_d98f860d_35454cuda3std3__45__cpo5beginE - _ZN39_INTERNAL_81839d0f_4_k_cu_d98f860d_35454cuda3std6ranges3__45__cpo9iter_moveE)
_ZN39_INTERNAL_81839d0f_4_k_cu_d98f860d_35454cuda3std6ranges3__45__cpo9iter_moveE:
	.zero		1
	.type		_ZN39_INTERNAL_81839d0f_4_k_cu_d98f860d_35454cuda3std3__45__cpo5beginE,@object
	.size		_ZN39_INTERNAL_81839d0f_4_k_cu_d98f860d_35454cuda3std3__45__cpo5beginE,(_ZN39_INTERNAL_81839d0f_4_k_cu_d98f860d_35454cuda3std3__441_GLOBAL__N__81839d0f_4_k_cu_d98f860d_35456ignoreE - _ZN39_INTERNAL_81839d0f_4_k_cu_d98f860d_35454cuda3std3__45__cpo5beginE)
_ZN39_INTERNAL_81839d0f_4_k_cu_d98f860d_35454cuda3std3__45__cpo5beginE:
	.zero		1
	.type		_ZN39_INTERNAL_81839d0f_4_k_cu_d98f860d_35454cuda3std3__441_GLOBAL__N__81839d0f_4_k_cu_d98f860d_35456ignoreE,@object
	.size		_ZN39_INTERNAL_81839d0f_4_k_cu_d98f860d_35454cuda3std3__441_GLOBAL__N__81839d0f_4_k_cu_d98f860d_35456ignoreE,(_ZN39_INTERNAL_81839d0f_4_k_cu_d98f860d_35454cute7productE - _ZN39_INTERNAL_81839d0f_4_k_cu_d98f860d_35454cuda3std3__441_GLOBAL__N__81839d0f_4_k_cu_d98f860d_35456ignoreE)
_ZN39_INTERNAL_81839d0f_4_k_cu_d98f860d_35454cuda3std3__441_GLOBAL__N__81839d0f_4_k_cu_d98f860d_35456ignoreE:
	.zero		1
	.type		_ZN39_INTERNAL_81839d0f_4_k_cu_d98f860d_35454cute7productE,@object
	.size		_ZN39_INTERNAL_81839d0f_4_k_cu_d98f860d_35454cute7productE,(_ZN39_INTERNAL_81839d0f_4_k_cu_d98f860d_35454cuda3std3__45__cpo3endE - _ZN39_INTERNAL_81839d0f_4_k_cu_d98f860d_35454cute7productE)
_ZN39_INTERNAL_81839d0f_4_k_cu_d98f860d_35454cute7productE:
	.zero		1
	.type		_ZN39_INTERNAL_81839d0f_4_k_cu_d98f860d_35454cuda3std3__45__cpo3endE,@object
	.size		_ZN39_INTERNAL_81839d0f_4_k_cu_d98f860d_35454cuda3std3__45__cpo3endE,(_ZN39_INTERNAL_81839d0f_4_k_cu_d98f860d_35454cuda3std3__419piecewise_constructE - _ZN39_INTERNAL_81839d0f_4_k_cu_d98f860d_35454cuda3std3__45__cpo3endE)
_ZN39_INTERNAL_81839d0f_4_k_cu_d98f860d_35454cuda3std3__45__cpo3endE:
	.zero		1
	.type		_ZN39_INTERNAL_81839d0f_4_k_cu_d98f860d_35454cuda3std3__419piecewise_constructE,@object
	.size		_ZN39_INTERNAL_81839d0f_4_k_cu_d98f860d_35454cuda3std3__419piecewise_constructE,(_ZN39_INTERNAL_81839d0f_4_k_cu_d98f860d_35454cuda3std3__45__cpo4cendE - _ZN39_INTERNAL_81839d0f_4_k_cu_d98f860d_35454cuda3std3__419piecewise_constructE)
_ZN39_INTERNAL_81839d0f_4_k_cu_d98f860d_35454cuda3std3__419piecewise_constructE:
	.zero		1
	.type		_ZN39_INTERNAL_81839d0f_4_k_cu_d98f860d_35454cuda3std3__45__cpo4cendE,@object
	.size		_ZN39_INTERNAL_81839d0f_4_k_cu_d98f860d_35454cuda3std3__45__cpo4cendE,(_ZN39_INTERNAL_81839d0f_4_k_cu_d98f860d_35454cuda3std6ranges3__45__cpo4swapE - _ZN39_INTERNAL_81839d0f_4_k_cu_d98f860d_35454cuda3std3__45__cpo4cendE)
_ZN39_INTERNAL_81839d0f_4_k_cu_d98f860d_35454cuda3std3__45__cpo4cendE:
	.zero		1
	.type		_ZN39_INTERNAL_81839d0f_4_k_cu_d98f860d_35454cuda3std6ranges3__45__cpo4swapE,@object
	.size		_ZN39_INTERNAL_81839d0f_4_k_cu_d98f860d_35454cuda3std6ranges3__45__cpo4swapE,(.L_8 - _ZN39_INTERNAL_81839d0f_4_k_cu_d98f860d_35454cuda3std6ranges3__45__cpo4swapE)
_ZN39_INTERNAL_81839d0f_4_k_cu_d98f860d_35454cuda3std6ranges3__45__cpo4swapE:
	.zero		1
.L_8:


//--------------------- .nv.constant0._ZN7cutlass13device_kernelINS_4gemm6kernel13GemmUniversalIN4cute5tupleIJiiiiEEENS1_10collective13CollectiveMmaINS1_34MainloopSm90TmaGmmaWarpSpecializedILi2ENS5_IJNS4_1CILi2EEENSA_ILi1EEESC_EEENS1_35KernelTmaWarpSpecializedCooperativeEEENS5_IJNSA_ILi128EEENSA_ILi256EEESG_EEENS_6half_tENS5_IJlSC_lEEESJ_SK_NS4_8TiledMMAINS4_8MMA_AtomIJNS4_4SM904GMMA26MMA_64x256x16_F32F16F16_SSILNSO_5MajorE0ELSQ_0ELNSO_7ScaleInE1ELSR_1EEEEEENS4_6LayoutISD_NS5_IJSC_NSA_ILi0EEESV_EEEEENS5_IJNS4_10UnderscoreESY_SY_EEEEENS4_13SM90_TMA_LOADENS4_14ComposedLayoutINS4_7SwizzleILi3ELi4ELi3EEENS4_18smem_ptr_flag_bitsILi16EEENSU_INS5_IJNSA_ILi8EEENSA_ILi64EEEEEENS5_IJS18_SC_EEEEEEEvNS4_8identityENS4_23SM90_TMA_LOAD_MULTICASTES1C_vS1D_EENS_8epilogue10collective6detail29Sm90TmaWarpSpecializedAdapterINS1H_15DefaultEpilogueISJ_SK_SK_NS1G_6thread17LinearCombinationISJ_Li1EffLNS1L_9ScaleType4KindE0ELNS_15FloatRoundStyleE2ESJ_EENS1_15EpilogueDefaultEEEEEvvEEEEvNT_6ParamsE --------------------------
	.section	.nv.constant0._ZN7cutlass13device_kernelINS_4gemm6kernel13GemmUniversalIN4cute5tupleIJiiiiEEENS1_10collective13CollectiveMmaINS1_34MainloopSm90TmaGmmaWarpSpecializedILi2ENS5_IJNS4_1CILi2EEENSA_ILi1EEESC_EEENS1_35KernelTmaWarpSpecializedCooperativeEEENS5_IJNSA_ILi128EEENSA_ILi256EEESG_EEENS_6half_tENS5_IJlSC_lEEESJ_SK_NS4_8TiledMMAINS4_8MMA_AtomIJNS4_4SM904GMMA26MMA_64x256x16_F32F16F16_SSILNSO_5MajorE0ELSQ_0ELNSO_7ScaleInE1ELSR_1EEEEEENS4_6LayoutISD_NS5_IJSC_NSA_ILi0EEESV_EEEEENS5_IJNS4_10UnderscoreESY_SY_EEEEENS4_13SM90_TMA_LOADENS4_14ComposedLayoutINS4_7SwizzleILi3ELi4ELi3EEENS4_18smem_ptr_flag_bitsILi16EEENSU_INS5_IJNSA_ILi8EEENSA_ILi64EEEEEENS5_IJS18_SC_EEEEEEEvNS4_8identityENS4_23SM90_TMA_LOAD_MULTICASTES1C_vS1D_EENS_8epilogue10collective6detail29Sm90TmaWarpSpecializedAdapterINS1H_15DefaultEpilogueISJ_SK_SK_NS1G_6thread17LinearCombinationISJ_Li1EffLNS1L_9ScaleType4KindE0ELNS_15FloatRoundStyleE2ESJ_EENS1_15EpilogueDefaultEEEEEvvEEEEvNT_6ParamsE,"a",@progbits
	.sectionflags	@""
	.align	4
.nv.constant0._ZN7cutlass13device_kernelINS_4gemm6kernel13GemmUniversalIN4cute5tupleIJiiiiEEENS1_10collective13CollectiveMmaINS1_34MainloopSm90TmaGmmaWarpSpecializedILi2ENS5_IJNS4_1CILi2EEENSA_ILi1EEESC_EEENS1_35KernelTmaWarpSpecializedCooperativeEEENS5_IJNSA_ILi128EEENSA_ILi256EEESG_EEENS_6half_tENS5_IJlSC_lEEESJ_SK_NS4_8TiledMMAINS4_8MMA_AtomIJNS4_4SM904GMMA26MMA_64x256x16_F32F16F16_SSILNSO_5MajorE0ELSQ_0ELNSO_7ScaleInE1ELSR_1EEEEEENS4_6LayoutISD_NS5_IJSC_NSA_ILi0EEESV_EEEEENS5_IJNS4_10UnderscoreESY_SY_EEEEENS4_13SM90_TMA_LOADENS4_14ComposedLayoutINS4_7SwizzleILi3ELi4ELi3EEENS4_18smem_ptr_flag_bitsILi16EEENSU_INS5_IJNSA_ILi8EEENSA_ILi64EEEEEENS5_IJS18_SC_EEEEEEEvNS4_8identityENS4_23SM90_TMA_LOAD_MULTICASTES1C_vS1D_EENS_8epilogue10collective6detail29Sm90TmaWarpSpecializedAdapterINS1H_15DefaultEpilogueISJ_SK_SK_NS1G_6thread17LinearCombinationISJ_Li1EffLNS1L_9ScaleType4KindE0ELNS_15FloatRoundStyleE2ESJ_EENS1_15EpilogueDefaultEEEEEvvEEEEvNT_6ParamsE:
	.zero		1664


//--------------------- SYMBOLS --------------------------

	.type		.nv.reservedSmem.offset0,@object
	.size		.nv.reservedSmem.offset0,0x4
	.type		__assertfail,@function
